	.target	sm_90a

	.elftype	@"ET_EXEC"


//--------------------- .note.nv.tkinfo           --------------------------
	.section	.note.nv.tkinfo,"",@"SHT_NOTE"
	.sectionflags	@"SHF_NOTE_NV_TKINFO"
	.tkinfo
        /*0018*/ 	.word	0x00000002
        /*0030*/ 	.string	""
        /*0030*/ 	.string	"ptxas"
        /*0030*/ 	.string	"Cuda compilation tools, release 13.0, V13.0.88"
        /*0030*/ 	.string	"Build cuda_13.0.r13.0/compiler.36424714_0"
        /*0030*/ 	.string	"-arch sm_90a -m 64 "



//--------------------- .note.nv.cuinfo           --------------------------
	.section	.note.nv.cuinfo,"",@"SHT_NOTE"
	.sectionflags	@"SHF_NOTE_NV_CUINFO"
        /*0018*/ 	.short	0x0002
        /*001a*/ 	.short	0x005a
        /*001c*/ 	.short	0x0082
	.zero		2


//--------------------- .nv.info                  --------------------------
	.section	.nv.info,"",@"SHT_CUDA_INFO"
	.align	4


	//----- nvinfo : EIATTR_REGCOUNT
	.align		4
        /*0000*/ 	.byte	0x04, 0x2f
        /*0002*/ 	.short	(.L_15 - .L_14)
	.align		4
.L_14:
        /*0004*/ 	.word	index@(_ZN7cutlass13device_kernelINS_4gemm6kernel13GemmUniversalIN4cute5tupleIJiiiiEEENS1_10collective13CollectiveMmaINS1_34MainloopSm90TmaGmmaWarpSpecializedILi5ENS5_IJNS4_1CILi1EEESB_SB_EEENS1_35KernelTmaWarpSpecializedCooperativeEEENS5_IJNSA_ILi256EEESF_NSA_ILi64EEEEEENS_6half_tENS5_IJlSB_lEEESI_SJ_NS4_8TiledMMAINS4_8MMA_AtomIJNS4_4SM904GMMA26MMA_64x256x16_F32F16F16_SSILNSN_5MajorE0ELSP_0ELNSN_7ScaleInE1ELSQ_1EEEEEENS4_6LayoutINS5_IJNSA_ILi2EEESB_SB_EEENS5_IJSB_NSA_ILi0EEESW_EEEEENS5_IJNS4_10UnderscoreESZ_SZ_EEEEENS4_13SM90_TMA_LOADENS4_14ComposedLayoutINS4_7SwizzleILi3ELi4ELi3EEENS4_18smem_ptr_flag_bitsILi16EEENST_INS5_IJNSA_ILi8EEESG_EEENS5_IJSG_SB_EEEEEEEvNS4_8identityES12_S1C_vS1D_EENS_8epilogue10collective6detail29Sm90TmaWarpSpecializedAdapterINS1G_15DefaultEpilogueISI_SJ_SJ_NS1F_6thread17LinearCombinationISI_Li1EffLNS1K_9ScaleType4KindE0ELNS_15FloatRoundStyleE2ESI_EENS1_15EpilogueDefaultEEEEEvvEEEEvNT_6ParamsE)
        /*0008*/ 	.word	0x000000a8


	//----- nvinfo : EIATTR_FRAME_SIZE
	.align		4
.L_15:
        /*000c*/ 	.byte	0x04, 0x11
        /*000e*/ 	.short	(.L_17 - .L_16)
	.align		4
.L_16:
        /*0010*/ 	.word	index@(_ZN7cutlass13device_kernelINS_4gemm6kernel13GemmUniversalIN4cute5tupleIJiiiiEEENS1_10collective13CollectiveMmaINS1_34MainloopSm90TmaGmmaWarpSpecializedILi5ENS5_IJNS4_1CILi1EEESB_SB_EEENS1_35KernelTmaWarpSpecializedCooperativeEEENS5_IJNSA_ILi256EEESF_NSA_ILi64EEEEEENS_6half_tENS5_IJlSB_lEEESI_SJ_NS4_8TiledMMAINS4_8MMA_AtomIJNS4_4SM904GMMA26MMA_64x256x16_F32F16F16_SSILNSN_5MajorE0ELSP_0ELNSN_7ScaleInE1ELSQ_1EEEEEENS4_6LayoutINS5_IJNSA_ILi2EEESB_SB_EEENS5_IJSB_NSA_ILi0EEESW_EEEEENS5_IJNS4_10UnderscoreESZ_SZ_EEEEENS4_13SM90_TMA_LOADENS4_14ComposedLayoutINS4_7SwizzleILi3ELi4ELi3EEENS4_18smem_ptr_flag_bitsILi16EEENST_INS5_IJNSA_ILi8EEESG_EEENS5_IJSG_SB_EEEEEEEvNS4_8identityES12_S1C_vS1D_EENS_8epilogue10collective6detail29Sm90TmaWarpSpecializedAdapterINS1G_15DefaultEpilogueISI_SJ_SJ_NS1F_6thread17LinearCombinationISI_Li1EffLNS1K_9ScaleType4KindE0ELNS_15FloatRoundStyleE2ESI_EENS1_15EpilogueDefaultEEEEEvvEEEEvNT_6ParamsE)
        /*0014*/ 	.word	0x00000788


	//----- nvinfo : EIATTR_MIN_STACK_SIZE
	.align		4
.L_17:
        /*0018*/ 	.byte	0x04, 0x12
        /*001a*/ 	.short	(.L_19 - .L_18)
	.align		4
.L_18:
        /*001c*/ 	.word	index@(_ZN7cutlass13device_kernelINS_4gemm6kernel13GemmUniversalIN4cute5tupleIJiiiiEEENS1_10collective13CollectiveMmaINS1_34MainloopSm90TmaGmmaWarpSpecializedILi5ENS5_IJNS4_1CILi1EEESB_SB_EEENS1_35KernelTmaWarpSpecializedCooperativeEEENS5_IJNSA_ILi256EEESF_NSA_ILi64EEEEEENS_6half_tENS5_IJlSB_lEEESI_SJ_NS4_8TiledMMAINS4_8MMA_AtomIJNS4_4SM904GMMA26MMA_64x256x16_F32F16F16_SSILNSN_5MajorE0ELSP_0ELNSN_7ScaleInE1ELSQ_1EEEEEENS4_6LayoutINS5_IJNSA_ILi2EEESB_SB_EEENS5_IJSB_NSA_ILi0EEESW_EEEEENS5_IJNS4_10UnderscoreESZ_SZ_EEEEENS4_13SM90_TMA_LOADENS4_14ComposedLayoutINS4_7SwizzleILi3ELi4ELi3EEENS4_18smem_ptr_flag_bitsILi16EEENST_INS5_IJNSA_ILi8EEESG_EEENS5_IJSG_SB_EEEEEEEvNS4_8identityES12_S1C_vS1D_EENS_8epilogue10collective6detail29Sm90TmaWarpSpecializedAdapterINS1G_15DefaultEpilogueISI_SJ_SJ_NS1F_6thread17LinearCombinationISI_Li1EffLNS1K_9ScaleType4KindE0ELNS_15FloatRoundStyleE2ESI_EENS1_15EpilogueDefaultEEEEEvvEEEEvNT_6ParamsE)
        /*0020*/ 	.word	0x00000788
.L_19:


//--------------------- .nv.compat                --------------------------
	.section	.nv.compat,"",@"SHT_CUDA_COMPAT_INFO"
	.align	4
        /*0000*/ 	.byte	0x02, 0x09, 0x01, 0x00, 0x02, 0x02, 0x04, 0x00, 0x02, 0x05, 0x05, 0x00, 0x03, 0x07, 0x01, 0x01
        /*0010*/ 	.byte	0x02, 0x03, 0x01, 0x00, 0x02, 0x06, 0x01, 0x00, 0x04, 0x0b, 0x08, 0x00, 0x00, 0x00, 0x00, 0x00
        /*0020*/ 	.byte	0x00, 0x00, 0x00, 0x00


//--------------------- .nv.info._ZN7cutlass13device_kernelINS_4gemm6kernel13GemmUniversalIN4cute5tupleIJiiiiEEENS1_10collective13CollectiveMmaINS1_34MainloopSm90TmaGmmaWarpSpecializedILi5ENS5_IJNS4_1CILi1EEESB_SB_EEENS1_35KernelTmaWarpSpecializedCooperativeEEENS5_IJNSA_ILi256EEESF_NSA_ILi64EEEEEENS_6half_tENS5_IJlSB_lEEESI_SJ_NS4_8TiledMMAINS4_8MMA_AtomIJNS4_4SM904GMMA26MMA_64x256x16_F32F16F16_SSILNSN_5MajorE0ELSP_0ELNSN_7ScaleInE1ELSQ_1EEEEEENS4_6LayoutINS5_IJNSA_ILi2EEESB_SB_EEENS5_IJSB_NSA_ILi0EEESW_EEEEENS5_IJNS4_10UnderscoreESZ_SZ_EEEEENS4_13SM90_TMA_LOADENS4_14ComposedLayoutINS4_7SwizzleILi3ELi4ELi3EEENS4_18smem_ptr_flag_bitsILi16EEENST_INS5_IJNSA_ILi8EEESG_EEENS5_IJSG_SB_EEEEEEEvNS4_8identityES12_S1C_vS1D_EENS_8epilogue10collective6detail29Sm90TmaWarpSpecializedAdapterINS1G_15DefaultEpilogueISI_SJ_SJ_NS1F_6thread17LinearCombinationISI_Li1EffLNS1K_9ScaleType4KindE0ELNS_15FloatRoundStyleE2ESI_EENS1_15EpilogueDefaultEEEEEvvEEEEvNT_6ParamsE --------------------------
	.section	.nv.info._ZN7cutlass13device_kernelINS_4gemm6kernel13GemmUniversalIN4cute5tupleIJiiiiEEENS1_10collective13CollectiveMmaINS1_34MainloopSm90TmaGmmaWarpSpecializedILi5ENS5_IJNS4_1CILi1EEESB_SB_EEENS1_35KernelTmaWarpSpecializedCooperativeEEENS5_IJNSA_ILi256EEESF_NSA_ILi64EEEEEENS_6half_tENS5_IJlSB_lEEESI_SJ_NS4_8TiledMMAINS4_8MMA_AtomIJNS4_4SM904GMMA26MMA_64x256x16_F32F16F16_SSILNSN_5MajorE0ELSP_0ELNSN_7ScaleInE1ELSQ_1EEEEEENS4_6LayoutINS5_IJNSA_ILi2EEESB_SB_EEENS5_IJSB_NSA_ILi0EEESW_EEEEENS5_IJNS4_10UnderscoreESZ_SZ_EEEEENS4_13SM90_TMA_LOADENS4_14ComposedLayoutINS4_7SwizzleILi3ELi4ELi3EEENS4_18smem_ptr_flag_bitsILi16EEENST_INS5_IJNSA_ILi8EEESG_EEENS5_IJSG_SB_EEEEEEEvNS4_8identityES12_S1C_vS1D_EENS_8epilogue10collective6detail29Sm90TmaWarpSpecializedAdapterINS1G_15DefaultEpilogueISI_SJ_SJ_NS1F_6thread17LinearCombinationISI_Li1EffLNS1K_9ScaleType4KindE0ELNS_15FloatRoundStyleE2ESI_EENS1_15EpilogueDefaultEEEEEvvEEEEvNT_6ParamsE,"",@"SHT_CUDA_INFO"
	.sectionflags	@""
	.align	4


	//----- nvinfo : EIATTR_CUDA_API_VERSION
	.align		4
        /*0000*/ 	.byte	0x04, 0x37
        /*0002*/ 	.short	(.L_21 - .L_20)
.L_20:
        /*0004*/ 	.word	0x00000082


	//----- nvinfo : EIATTR_KPARAM_INFO
	.align		4
.L_21:
        /*0008*/ 	.byte	0x04, 0x17
        /*000a*/ 	.short	(.L_23 - .L_22)
.L_22:
        /*000c*/ 	.word	0x00000000
        /*0010*/ 	.short	0x0000
        /*0012*/ 	.short	0x0070
        /*0014*/ 	.byte	0x00, 0xf0, 0x01, 0x10


	//----- nvinfo : EIATTR_SPARSE_MMA_MASK
	.align		4
.L_23:
        /*0018*/ 	.byte	0x03, 0x50
        /*001a*/ 	.short	0x0000


	//----- nvinfo : EIATTR_MAXREG_COUNT
	.align		4
        /*001c*/ 	.byte	0x03, 0x1b
        /*001e*/ 	.short	0x00a8


	//----- nvinfo : EIATTR_NUM_BARRIERS
	.align		4
        /*0020*/ 	.byte	0x02, 0x4c
        /*0022*/ 	.byte	0x01
	.zero		1


	//----- nvinfo : EIATTR_EXTERNS
	.align		4
        /*0024*/ 	.byte	0x04, 0x0f
        /*0026*/ 	.short	(.L_25 - .L_24)


	//   ....[0]....
	.align		4
.L_24:
        /*0028*/ 	.word	index@(__assertfail)


	//----- nvinfo : EIATTR_ANNOTATIONS
	.align		4
.L_25:
        /*002c*/ 	.byte	0x04, 0x55
        /*002e*/ 	.short	(.L_27 - .L_26)


	//   ....[0]....
.L_26:
        /*0030*/ 	.word	0x00000001
        /*0034*/ 	.byte	0xb0, 0x06, 0x00, 0x00, 0x01, 0x00, 0x00, 0x00, 0xd0, 0x06, 0x00, 0x00, 0x01, 0x00, 0x00, 0x00
        /* <DEDUP_REMOVED lines=713> */
        /*2cd4*/ 	.byte	0x00, 0xae, 0x01, 0x00, 0x01, 0x00, 0x00, 0x00, 0x20, 0xae, 0x01, 0x00


	//----- nvinfo : EIATTR_MERCURY_ISA_VERSION
	.align		4
.L_27:
        /*2ce0*/ 	.byte	0x03, 0x5f
        /*2ce2*/ 	.short	0x0101


	//----- nvinfo : EIATTR_INT_WARP_WIDE_INSTR_OFFSETS
	.align		4
        /*2ce4*/ 	.byte	0x04, 0x31
        /*2ce6*/ 	.short	(.L_29 - .L_28)


	//   ....[0]....
.L_28:
        /*2ce8*/ 	.word	0x00000520


	//   ....[1]....
        /*2cec*/ 	.word	0x00000530


	//   ....[2]....
        /*2cf0*/ 	.word	0x000005c0


	//----- nvinfo : EIATTR_COOP_GROUP_MASK_REGIDS
	.align		4
.L_29:
        /*2cf4*/ 	.byte	0x04, 0x29
        /*2cf6*/ 	.short	(.L_31 - .L_30)


	//   ....[0]....
.L_30:
        /*2cf8*/ 	.word	0xffffffff


	//   ....[1]....
        /*2cfc*/ 	.word	0xffffffff


	//   ....[2]....
        /*2d00*/ 	.word	0xffffffff


	//   ....[3]....
        /*2d04*/ 	.word	0xffffffff


	//   ....[4]....
        /*2d08*/ 	.word	0xffffffff


	//----- nvinfo : EIATTR_COOP_GROUP_INSTR_OFFSETS
	.align		4
.L_31:
        /*2d0c*/ 	.byte	0x04, 0x28
        /*2d0e*/ 	.short	(.L_33 - .L_32)


	//   ....[0]....
.L_32:
        /*2d10*/ 	.word	0x00000070


	//   ....[1]....
        /*2d14*/ 	.word	0x00000080


	//   ....[2]....
        /*2d18*/ 	.word	0x000001a0


	//   ....[3]....
        /*2d1c*/ 	.word	0x000003d0


	//   ....[4]....
        /*2d20*/ 	.word	0x00001190


	//----- nvinfo : EIATTR_REG_RECONFIG
	.align		4
.L_33:
        /*2d24*/ 	.byte	0x01, 0x54
	.zero		2


	//----- nvinfo : EIATTR_SYSCALL_OFFSETS
	.align		4
        /*2d28*/ 	.byte	0x04, 0x46
        /*2d2a*/ 	.short	(.L_35 - .L_34)


	//   ....[0]....
.L_34:
        /*2d2c*/ 	.word	0x00001340


	//----- nvinfo : EIATTR_MBARRIER_INSTR_OFFSETS
	.align		4
.L_35:
        /*2d30*/ 	.byte	0x04, 0x39
        /*2d32*/ 	.short	(.L_37 - .L_36)


	//   ....[0]....
.L_36:
        /*2d34*/ 	.word	0x00000320
        /*2d38*/ 	.word	0x000000ff
        /*2d3c*/ 	.word	0x00000000
        /*2d40*/ 	.short	0x0100
        /*2d42*/ 	.byte	0x08
	.zero		1


	//   ....[1]....
        /*2d44*/ 	.word	0x00000330
        /*2d48*/ 	.word	0x000000ff
        /*2d4c*/ 	.word	0x00000028
        /*2d50*/ 	.short	0x0100
        /*2d52*/ 	.byte	0x08
	.zero		1


	//   ....[2]....
        /*2d54*/ 	.word	0x00000340
        /*2d58*/ 	.word	0x000000ff
        /*2d5c*/ 	.word	0x00000008
        /*2d60*/ 	.short	0x0100
        /*2d62*/ 	.byte	0x08
	.zero		1


	//   ....[3]....
        /*2d64*/ 	.word	0x00000350
        /*2d68*/ 	.word	0x000000ff
        /*2d6c*/ 	.word	0x00000030
        /*2d70*/ 	.short	0x0100
        /*2d72*/ 	.byte	0x08
	.zero		1


	//   ....[4]....
        /*2d74*/ 	.word	0x00000360
        /*2d78*/ 	.word	0x000000ff
        /*2d7c*/ 	.word	0x00000010
        /*2d80*/ 	.short	0x0100
        /*2d82*/ 	.byte	0x08
	.zero		1


	//   ....[5]....
        /*2d84*/ 	.word	0x00000370
        /*2d88*/ 	.word	0x000000ff
        /*2d8c*/ 	.word	0x00000038
        /*2d90*/ 	.short	0x0100
        /*2d92*/ 	.byte	0x08
	.zero		1


	//   ....[6]....
        /*2d94*/ 	.word	0x00000380
        /*2d98*/ 	.word	0x000000ff
        /*2d9c*/ 	.word	0x00000018
        /*2da0*/ 	.short	0x0100
        /*2da2*/ 	.byte	0x08
	.zero		1


	//   ....[7]....
        /*2da4*/ 	.word	0x00000390
        /*2da8*/ 	.word	0x000000ff
        /*2dac*/ 	.word	0x00000040
        /*2db0*/ 	.short	0x0100
        /*2db2*/ 	.byte	0x08
	.zero		1


	//   ....[8]....
        /*2db4*/ 	.word	0x000003a0
        /*2db8*/ 	.word	0x000000ff
        /*2dbc*/ 	.word	0x00000020
        /*2dc0*/ 	.short	0x0100
        /*2dc2*/ 	.byte	0x08
	.zero		1


	//   ....[9]....
        /*2dc4*/ 	.word	0x000003b0
        /*2dc8*/ 	.word	0x000000ff
        /*2dcc*/ 	.word	0x00000048
        /*2dd0*/ 	.short	0x0100
        /*2dd2*/ 	.byte	0x08
	.zero		1


	//   ....[10]....
        /*2dd4*/ 	.word	0x00000640
        /*2dd8*/ 	.word	0x000000ff
        /*2ddc*/ 	.word	0x00000060
        /*2de0*/ 	.short	0x0100
        /*2de2*/ 	.byte	0x10
	.zero		1


	//   ....[11]....
        /*2de4*/ 	.word	0x000006e0
        /*2de8*/ 	.word	0x000000ff
        /*2dec*/ 	.word	0x00000068
        /*2df0*/ 	.short	0x0100
        /*2df2*/ 	.byte	0x10
	.zero		1


	//   ....[12]....
        /*2df4*/ 	.word	0x000013e0
        /*2df8*/ 	.word	0x00000003
        /*2dfc*/ 	.word	0x00000000
        /*2e00*/ 	.short	0x010a
        /*2e02*/ 	.byte	0x3f
	.zero		1


	//   ....[13]....
        /*2e04*/ 	.word	0x00001420
        /*2e08*/ 	.word	0x00000003
        /*2e0c*/ 	.word	0x00000000
        /*2e10*/ 	.short	0x010a
        /*2e12*/ 	.byte	0x3f
	.zero		1


	//   ....[14]....
        /*2e14*/ 	.word	0x00004a20
        /*2e18*/ 	.word	0x000000ff
        /*2e1c*/ 	.word	0x00000000
        /*2e20*/ 	.short	0x010a
        /*2e22*/ 	.byte	0x08
	.zero		1


	//   ....[15]....
        /*2e24*/ 	.word	0x00004a60
        /*2e28*/ 	.word	0x000000ff
        /*2e2c*/ 	.word	0x00000000
        /*2e30*/ 	.short	0x010a
        /*2e32*/ 	.byte	0x08
	.zero		1


	//   ....[16]....
        /*2e34*/ 	.word	0x00008b30
        /*2e38*/ 	.word	0x000000ff
        /*2e3c*/ 	.word	0x00000000
        /*2e40*/ 	.short	0x0101
        /*2e42*/ 	.byte	0x0c
	.zero		1


	//   ....[17]....
        /*2e44*/ 	.word	0x00008d40
        /*2e48*/ 	.word	0x000000ff
        /*2e4c*/ 	.word	0x00000000
        /*2e50*/ 	.short	0x0101
        /*2e52*/ 	.byte	0x06
	.zero		1


	//   ....[18]....
        /*2e54*/ 	.word	0x0001a9d0
        /*2e58*/ 	.word	0x0000000a
        /*2e5c*/ 	.word	0x00000028
        /*2e60*/ 	.short	0x010a
        /*2e62*/ 	.byte	0x3f
	.zero		1


	//   ....[19]....
        /*2e64*/ 	.word	0x0001ad20
        /*2e68*/ 	.word	0x00000002
        /*2e6c*/ 	.word	0x00000068
        /*2e70*/ 	.short	0x0101
        /*2e72*/ 	.byte	0x3f
	.zero		1


	//   ....[20]....
        /*2e74*/ 	.word	0x0001b520
        /*2e78*/ 	.word	0x00000005
        /*2e7c*/ 	.word	0x00000000
        /*2e80*/ 	.short	0x010a
        /*2e82*/ 	.byte	0x3f
	.zero		1


	//   ....[21]....
        /*2e84*/ 	.word	0x0001b5b0
        /*2e88*/ 	.word	0x00000007
        /*2e8c*/ 	.word	0x00000000
        /*2e90*/ 	.short	0x010a
        /*2e92*/ 	.byte	0x3f
	.zero		1


	//   ....[22]....
        /*2e94*/ 	.word	0x0001b640
        /*2e98*/ 	.word	0x00000007
        /*2e9c*/ 	.word	0x00000000
        /*2ea0*/ 	.short	0x010a
        /*2ea2*/ 	.byte	0x3f
	.zero		1


	//   ....[23]....
        /*2ea4*/ 	.word	0x0001b6d0
        /*2ea8*/ 	.word	0x00000007
        /*2eac*/ 	.word	0x00000000
        /*2eb0*/ 	.short	0x010a
        /*2eb2*/ 	.byte	0x3f
	.zero		1


	//   ....[24]....
        /*2eb4*/ 	.word	0x0001b760
        /*2eb8*/ 	.word	0x00000003
        /*2ebc*/ 	.word	0x00000000
        /*2ec0*/ 	.short	0x010a
        /*2ec2*/ 	.byte	0x3f
	.zero		1


	//   ....[25]....
        /*2ec4*/ 	.word	0x0001b7c0
        /*2ec8*/ 	.word	0x00000003
        /*2ecc*/ 	.word	0x00000000
        /*2ed0*/ 	.short	0x010a
        /*2ed2*/ 	.byte	0x3f
	.zero		1


	//   ....[26]....
        /*2ed4*/ 	.word	0x0001b820
        /*2ed8*/ 	.word	0x00000005
        /*2edc*/ 	.word	0x00000000
        /*2ee0*/ 	.short	0x010a
        /*2ee2*/ 	.byte	0x3f
	.zero		1


	//   ....[27]....
        /*2ee4*/ 	.word	0x0001b8f0
        /*2ee8*/ 	.word	0x0000000a
        /*2eec*/ 	.word	0x00000028
        /*2ef0*/ 	.short	0x010a
        /*2ef2*/ 	.byte	0x3f
	.zero		1


	//   ....[28]....
        /*2ef4*/ 	.word	0x0001b9c0
        /*2ef8*/ 	.word	0x00000005
        /*2efc*/ 	.word	0x00000000
        /*2f00*/ 	.short	0x010a
        /*2f02*/ 	.byte	0x3f
	.zero		1


	//   ....[29]....
        /*2f04*/ 	.word	0x0001ba10
        /*2f08*/ 	.word	0x00000007
        /*2f0c*/ 	.word	0x00000000
        /*2f10*/ 	.short	0x010a
        /*2f12*/ 	.byte	0x3f
	.zero		1


	//   ....[30]....
        /*2f14*/ 	.word	0x0001ba60
        /*2f18*/ 	.word	0x00000007
        /*2f1c*/ 	.word	0x00000000
        /*2f20*/ 	.short	0x010a
        /*2f22*/ 	.byte	0x3f
	.zero		1


	//   ....[31]....
        /*2f24*/ 	.word	0x0001bab0
        /*2f28*/ 	.word	0x00000007
        /*2f2c*/ 	.word	0x00000000
        /*2f30*/ 	.short	0x010a
        /*2f32*/ 	.byte	0x3f
	.zero		1


	//----- nvinfo : EIATTR_NUM_MBARRIERS
	.align		4
.L_37:
        /*2f34*/ 	.byte	0x03, 0x38
        /*2f36*/ 	.short	0x000c


	//----- nvinfo : EIATTR_EXIT_INSTR_OFFSETS
	.align		4
        /*2f38*/ 	.byte	0x04, 0x1c
        /*2f3a*/ 	.short	(.L_39 - .L_38)


	//   ....[0]....
.L_38:
        /*2f3c*/ 	.word	0x00000740


	//   ....[1]....
        /*2f40*/ 	.word	0x000010b0


	//   ....[2]....
        /*2f44*/ 	.word	0x00019f50


	//   ....[3]....
        /*2f48*/ 	.word	0x0001a660


	//   ....[4]....
        /*2f4c*/ 	.word	0x0001b7b0


	//----- nvinfo : EIATTR_MAX_THREADS
	.align		4
.L_39:
        /*2f50*/ 	.byte	0x04, 0x05
        /*2f52*/ 	.short	(.L_41 - .L_40)
.L_40:
        /*2f54*/ 	.word	0x00000180
        /*2f58*/ 	.word	0x00000001
        /*2f5c*/ 	.word	0x00000001


	//----- nvinfo : EIATTR_CRS_STACK_SIZE
	.align		4
.L_41:
        /*2f60*/ 	.byte	0x04, 0x1e
        /*2f62*/ 	.short	(.L_43 - .L_42)
.L_42:
        /*2f64*/ 	.word	0x00000000


	//----- nvinfo : EIATTR_CBANK_PARAM_SIZE
	.align		4
.L_43:
        /*2f68*/ 	.byte	0x03, 0x19
        /*2f6a*/ 	.short	0x0470


	//----- nvinfo : EIATTR_PARAM_CBANK
	.align		4
        /*2f6c*/ 	.byte	0x04, 0x0a
        /*2f6e*/ 	.short	(.L_45 - .L_44)
	.align		4
.L_44:
        /*2f70*/ 	.word	index@(.nv.constant0._ZN7cutlass13device_kernelINS_4gemm6kernel13GemmUniversalIN4cute5tupleIJiiiiEEENS1_10collective13CollectiveMmaINS1_34MainloopSm90TmaGmmaWarpSpecializedILi5ENS5_IJNS4_1CILi1EEESB_SB_EEENS1_35KernelTmaWarpSpecializedCooperativeEEENS5_IJNSA_ILi256EEESF_NSA_ILi64EEEEEENS_6half_tENS5_IJlSB_lEEESI_SJ_NS4_8TiledMMAINS4_8MMA_AtomIJNS4_4SM904GMMA26MMA_64x256x16_F32F16F16_SSILNSN_5MajorE0ELSP_0ELNSN_7ScaleInE1ELSQ_1EEEEEENS4_6LayoutINS5_IJNSA_ILi2EEESB_SB_EEENS5_IJSB_NSA_ILi0EEESW_EEEEENS5_IJNS4_10UnderscoreESZ_SZ_EEEEENS4_13SM90_TMA_LOADENS4_14ComposedLayoutINS4_7SwizzleILi3ELi4ELi3EEENS4_18smem_ptr_flag_bitsILi16EEENST_INS5_IJNSA_ILi8EEESG_EEENS5_IJSG_SB_EEEEEEEvNS4_8identityES12_S1C_vS1D_EENS_8epilogue10collective6detail29Sm90TmaWarpSpecializedAdapterINS1G_15DefaultEpilogueISI_SJ_SJ_NS1F_6thread17LinearCombinationISI_Li1EffLNS1K_9ScaleType4KindE0ELNS_15FloatRoundStyleE2ESI_EENS1_15EpilogueDefaultEEEEEvvEEEEvNT_6ParamsE)
        /*2f74*/ 	.short	0x0210
        /*2f76*/ 	.short	0x0470


	//----- nvinfo : EIATTR_SW_WAR
	.align		4
.L_45:
        /*2f78*/ 	.byte	0x04, 0x36
        /*2f7a*/ 	.short	(.L_47 - .L_46)
.L_46:
        /*2f7c*/ 	.word	0x00000008
.L_47:


//--------------------- .nv.callgraph             --------------------------
	.section	.nv.callgraph,"",@"SHT_CUDA_CALLGRAPH"
	.align	4
	.sectionentsize	8
	.align		4
        /*0000*/ 	.word	0x00000000
	.align		4
        /*0004*/ 	.word	0xffffffff
	.align		4
        /*0008*/ 	.word	index@(_ZN7cutlass13device_kernelINS_4gemm6kernel13GemmUniversalIN4cute5tupleIJiiiiEEENS1_10collective13CollectiveMmaINS1_34MainloopSm90TmaGmmaWarpSpecializedILi5ENS5_IJNS4_1CILi1EEESB_SB_EEENS1_35KernelTmaWarpSpecializedCooperativeEEENS5_IJNSA_ILi256EEESF_NSA_ILi64EEEEEENS_6half_tENS5_IJlSB_lEEESI_SJ_NS4_8TiledMMAINS4_8MMA_AtomIJNS4_4SM904GMMA26MMA_64x256x16_F32F16F16_SSILNSN_5MajorE0ELSP_0ELNSN_7ScaleInE1ELSQ_1EEEEEENS4_6LayoutINS5_IJNSA_ILi2EEESB_SB_EEENS5_IJSB_NSA_ILi0EEESW_EEEEENS5_IJNS4_10UnderscoreESZ_SZ_EEEEENS4_13SM90_TMA_LOADENS4_14ComposedLayoutINS4_7SwizzleILi3ELi4ELi3EEENS4_18smem_ptr_flag_bitsILi16EEENST_INS5_IJNSA_ILi8EEESG_EEENS5_IJSG_SB_EEEEEEEvNS4_8identityES12_S1C_vS1D_EENS_8epilogue10collective6detail29Sm90TmaWarpSpecializedAdapterINS1G_15DefaultEpilogueISI_SJ_SJ_NS1F_6thread17LinearCombinationISI_Li1EffLNS1K_9ScaleType4KindE0ELNS_15FloatRoundStyleE2ESI_EENS1_15EpilogueDefaultEEEEEvvEEEEvNT_6ParamsE)
	.align		4
        /*000c*/ 	.word	index@(__assertfail)
	.align		4
        /*0010*/ 	.word	0x00000000
	.align		4
        /*0014*/ 	.word	0xfffffffe
	.align		4
        /*0018*/ 	.word	0x00000000
	.align		4
        /*001c*/ 	.word	0xfffffffd
	.align		4
        /*0020*/ 	.word	0x00000000
	.align		4
        /*0024*/ 	.word	0xfffffffc


//--------------------- .nv.constant4             --------------------------
	.section	.nv.constant4,"a",@progbits
	.align	8
	.align		8
.nv.constant4:
        /*0000*/ 	.dword	__assertfail
	.align		8
        /*0008*/ 	.dword	__unnamed_1
	.align		8
        /*0010*/ 	.dword	_ZN39_INTERNAL_f3835827_4_k_cu_d67a7e1b_32694cuda3std3__45__cpo5beginE
	.align		8
        /*0018*/ 	.dword	_ZN39_INTERNAL_f3835827_4_k_cu_d67a7e1b_32694cuda3std3__45__cpo3endE
	.align		8
        /*0020*/ 	.dword	_ZN39_INTERNAL_f3835827_4_k_cu_d67a7e1b_32694cuda3std3__45__cpo6cbeginE
	.align		8
        /*0028*/ 	.dword	_ZN39_INTERNAL_f3835827_4_k_cu_d67a7e1b_32694cuda3std3__45__cpo4cendE
	.align		8
        /*0030*/ 	.dword	_ZN39_INTERNAL_f3835827_4_k_cu_d67a7e1b_32694cuda3std3__441_GLOBAL__N__f3835827_4_k_cu_d67a7e1b_32696ignoreE
	.align		8
        /*0038*/ 	.dword	_ZN39_INTERNAL_f3835827_4_k_cu_d67a7e1b_32694cuda3std3__419piecewise_constructE
	.align		8
        /*0040*/ 	.dword	_ZN39_INTERNAL_f3835827_4_k_cu_d67a7e1b_32694cuda3std3__48in_placeE
	.align		8
        /*0048*/ 	.dword	_ZN39_INTERNAL_f3835827_4_k_cu_d67a7e1b_32694cuda3std6ranges3__45__cpo4swapE
	.align		8
        /*0050*/ 	.dword	_ZN39_INTERNAL_f3835827_4_k_cu_d67a7e1b_32694cuda3std6ranges3__45__cpo9iter_moveE
	.align		8
        /*0058*/ 	.dword	_ZN39_INTERNAL_f3835827_4_k_cu_d67a7e1b_32694cute7productE
	.align		8
        /*0060*/ 	.dword	_ZN39_INTERNAL_f3835827_4_k_cu_d67a7e1b_32694cute1_E
	.align		8
        /*0068*/ 	.dword	$str$22
	.align		8
        /*0070*/ 	.dword	$str$23


//--------------------- .text._ZN7cutlass13device_kernelINS_4gemm6kernel13GemmUniversalIN4cute5tupleIJiiiiEEENS1_10collective13CollectiveMmaINS1_34MainloopSm90TmaGmmaWarpSpecializedILi5ENS5_IJNS4_1CILi1EEESB_SB_EEENS1_35KernelTmaWarpSpecializedCooperativeEEENS5_IJNSA_ILi256EEESF_NSA_ILi64EEEEEENS_6half_tENS5_IJlSB_lEEESI_SJ_NS4_8TiledMMAINS4_8MMA_AtomIJNS4_4SM904GMMA26MMA_64x256x16_F32F16F16_SSILNSN_5MajorE0ELSP_0ELNSN_7ScaleInE1ELSQ_1EEEEEENS4_6LayoutINS5_IJNSA_ILi2EEESB_SB_EEENS5_IJSB_NSA_ILi0EEESW_EEEEENS5_IJNS4_10UnderscoreESZ_SZ_EEEEENS4_13SM90_TMA_LOADENS4_14ComposedLayoutINS4_7SwizzleILi3ELi4ELi3EEENS4_18smem_ptr_flag_bitsILi16EEENST_INS5_IJNSA_ILi8EEESG_EEENS5_IJSG_SB_EEEEEEEvNS4_8identityES12_S1C_vS1D_EENS_8epilogue10collective6detail29Sm90TmaWarpSpecializedAdapterINS1G_15DefaultEpilogueISI_SJ_SJ_NS1F_6thread17LinearCombinationISI_Li1EffLNS1K_9ScaleType4KindE0ELNS_15FloatRoundStyleE2ESI_EENS1_15EpilogueDefaultEEEEEvvEEEEvNT_6ParamsE --------------------------
	.section	.text._ZN7cutlass13device_kernelINS_4gemm6kernel13GemmUniversalIN4cute5tupleIJiiiiEEENS1_10collective13CollectiveMmaINS1_34MainloopSm90TmaGmmaWarpSpecializedILi5ENS5_IJNS4_1CILi1EEESB_SB_EEENS1_35KernelTmaWarpSpecializedCooperativeEEENS5_IJNSA_ILi256EEESF_NSA_ILi64EEEEEENS_6half_tENS5_IJlSB_lEEESI_SJ_NS4_8TiledMMAINS4_8MMA_AtomIJNS4_4SM904GMMA26MMA_64x256x16_F32F16F16_SSILNSN_5MajorE0ELSP_0ELNSN_7ScaleInE1ELSQ_1EEEEEENS4_6LayoutINS5_IJNSA_ILi2EEESB_SB_EEENS5_IJSB_NSA_ILi0EEESW_EEEEENS5_IJNS4_10UnderscoreESZ_SZ_EEEEENS4_13SM90_TMA_LOADENS4_14ComposedLayoutINS4_7SwizzleILi3ELi4ELi3EEENS4_18smem_ptr_flag_bitsILi16EEENST_INS5_IJNSA_ILi8EEESG_EEENS5_IJSG_SB_EEEEEEEvNS4_8identityES12_S1C_vS1D_EENS_8epilogue10collective6detail29Sm90TmaWarpSpecializedAdapterINS1G_15DefaultEpilogueISI_SJ_SJ_NS1F_6thread17LinearCombinationISI_Li1EffLNS1K_9ScaleType4KindE0ELNS_15FloatRoundStyleE2ESI_EENS1_15EpilogueDefaultEEEEEvvEEEEvNT_6ParamsE,"ax",@progbits
	.align	128
.text._ZN7cutlass13device_kernelINS_4gemm6kernel13GemmUniversalIN4cute5tupleIJiiiiEEENS1_10collective13CollectiveMmaINS1_34MainloopSm90TmaGmmaWarpSpecializedILi5ENS5_IJNS4_1CILi1EEESB_SB_EEENS1_35KernelTmaWarpSpecializedCooperativeEEENS5_IJNSA_ILi256EEESF_NSA_ILi64EEEEEENS_6half_tENS5_IJlSB_lEEESI_SJ_NS4_8TiledMMAINS4_8MMA_AtomIJNS4_4SM904GMMA26MMA_64x256x16_F32F16F16_SSILNSN_5MajorE0ELSP_0ELNSN_7ScaleInE1ELSQ_1EEEEEENS4_6LayoutINS5_IJNSA_ILi2EEESB_SB_EEENS5_IJSB_NSA_ILi0EEESW_EEEEENS5_IJNS4_10UnderscoreESZ_SZ_EEEEENS4_13SM90_TMA_LOADENS4_14ComposedLayoutINS4_7SwizzleILi3ELi4ELi3EEENS4_18smem_ptr_flag_bitsILi16EEENST_INS5_IJNSA_ILi8EEESG_EEENS5_IJSG_SB_EEEEEEEvNS4_8identityES12_S1C_vS1D_EENS_8epilogue10collective6detail29Sm90TmaWarpSpecializedAdapterINS1G_15DefaultEpilogueISI_SJ_SJ_NS1F_6thread17LinearCombinationISI_Li1EffLNS1K_9ScaleType4KindE0ELNS_15FloatRoundStyleE2ESI_EENS1_15EpilogueDefaultEEEEEvvEEEEvNT_6ParamsE:
        .type           _ZN7cutlass13device_kernelINS_4gemm6kernel13GemmUniversalIN4cute5tupleIJiiiiEEENS1_10collective13CollectiveMmaINS1_34MainloopSm90TmaGmmaWarpSpecializedILi5ENS5_IJNS4_1CILi1EEESB_SB_EEENS1_35KernelTmaWarpSpecializedCooperativeEEENS5_IJNSA_ILi256EEESF_NSA_ILi64EEEEEENS_6half_tENS5_IJlSB_lEEESI_SJ_NS4_8TiledMMAINS4_8MMA_AtomIJNS4_4SM904GMMA26MMA_64x256x16_F32F16F16_SSILNSN_5MajorE0ELSP_0ELNSN_7ScaleInE1ELSQ_1EEEEEENS4_6LayoutINS5_IJNSA_ILi2EEESB_SB_EEENS5_IJSB_NSA_ILi0EEESW_EEEEENS5_IJNS4_10UnderscoreESZ_SZ_EEEEENS4_13SM90_TMA_LOADENS4_14ComposedLayoutINS4_7SwizzleILi3ELi4ELi3EEENS4_18smem_ptr_flag_bitsILi16EEENST_INS5_IJNSA_ILi8EEESG_EEENS5_IJSG_SB_EEEEEEEvNS4_8identityES12_S1C_vS1D_EENS_8epilogue10collective6detail29Sm90TmaWarpSpecializedAdapterINS1G_15DefaultEpilogueISI_SJ_SJ_NS1F_6thread17LinearCombinationISI_Li1EffLNS1K_9ScaleType4KindE0ELNS_15FloatRoundStyleE2ESI_EENS1_15EpilogueDefaultEEEEEvvEEEEvNT_6ParamsE,@function
        .size           _ZN7cutlass13device_kernelINS_4gemm6kernel13GemmUniversalIN4cute5tupleIJiiiiEEENS1_10collective13CollectiveMmaINS1_34MainloopSm90TmaGmmaWarpSpecializedILi5ENS5_IJNS4_1CILi1EEESB_SB_EEENS1_35KernelTmaWarpSpecializedCooperativeEEENS5_IJNSA_ILi256EEESF_NSA_ILi64EEEEEENS_6half_tENS5_IJlSB_lEEESI_SJ_NS4_8TiledMMAINS4_8MMA_AtomIJNS4_4SM904GMMA26MMA_64x256x16_F32F16F16_SSILNSN_5MajorE0ELSP_0ELNSN_7ScaleInE1ELSQ_1EEEEEENS4_6LayoutINS5_IJNSA_ILi2EEESB_SB_EEENS5_IJSB_NSA_ILi0EEESW_EEEEENS5_IJNS4_10UnderscoreESZ_SZ_EEEEENS4_13SM90_TMA_LOADENS4_14ComposedLayoutINS4_7SwizzleILi3ELi4ELi3EEENS4_18smem_ptr_flag_bitsILi16EEENST_INS5_IJNSA_ILi8EEESG_EEENS5_IJSG_SB_EEEEEEEvNS4_8identityES12_S1C_vS1D_EENS_8epilogue10collective6detail29Sm90TmaWarpSpecializedAdapterINS1G_15DefaultEpilogueISI_SJ_SJ_NS1F_6thread17LinearCombinationISI_Li1EffLNS1K_9ScaleType4KindE0ELNS_15FloatRoundStyleE2ESI_EENS1_15EpilogueDefaultEEEEEvvEEEEvNT_6ParamsE,(.L_x_578 - _ZN7cutlass13device_kernelINS_4gemm6kernel13GemmUniversalIN4cute5tupleIJiiiiEEENS1_10collective13CollectiveMmaINS1_34MainloopSm90TmaGmmaWarpSpecializedILi5ENS5_IJNS4_1CILi1EEESB_SB_EEENS1_35KernelTmaWarpSpecializedCooperativeEEENS5_IJNSA_ILi256EEESF_NSA_ILi64EEEEEENS_6half_tENS5_IJlSB_lEEESI_SJ_NS4_8TiledMMAINS4_8MMA_AtomIJNS4_4SM904GMMA26MMA_64x256x16_F32F16F16_SSILNSN_5MajorE0ELSP_0ELNSN_7ScaleInE1ELSQ_1EEEEEENS4_6LayoutINS5_IJNSA_ILi2EEESB_SB_EEENS5_IJSB_NSA_ILi0EEESW_EEEEENS5_IJNS4_10UnderscoreESZ_SZ_EEEEENS4_13SM90_TMA_LOADENS4_14ComposedLayoutINS4_7SwizzleILi3ELi4ELi3EEENS4_18smem_ptr_flag_bitsILi16EEENST_INS5_IJNSA_ILi8EEESG_EEENS5_IJSG_SB_EEEEEEEvNS4_8identityES12_S1C_vS1D_EENS_8epilogue10collective6detail29Sm90TmaWarpSpecializedAdapterINS1G_15DefaultEpilogueISI_SJ_SJ_NS1F_6thread17LinearCombinationISI_Li1EffLNS1K_9ScaleType4KindE0ELNS_15FloatRoundStyleE2ESI_EENS1_15EpilogueDefaultEEEEEvvEEEEvNT_6ParamsE)
        .other          _ZN7cutlass13device_kernelINS_4gemm6kernel13GemmUniversalIN4cute5tupleIJiiiiEEENS1_10collective13CollectiveMmaINS1_34MainloopSm90TmaGmmaWarpSpecializedILi5ENS5_IJNS4_1CILi1EEESB_SB_EEENS1_35KernelTmaWarpSpecializedCooperativeEEENS5_IJNSA_ILi256EEESF_NSA_ILi64EEEEEENS_6half_tENS5_IJlSB_lEEESI_SJ_NS4_8TiledMMAINS4_8MMA_AtomIJNS4_4SM904GMMA26MMA_64x256x16_F32F16F16_SSILNSN_5MajorE0ELSP_0ELNSN_7ScaleInE1ELSQ_1EEEEEENS4_6LayoutINS5_IJNSA_ILi2EEESB_SB_EEENS5_IJSB_NSA_ILi0EEESW_EEEEENS5_IJNS4_10UnderscoreESZ_SZ_EEEEENS4_13SM90_TMA_LOADENS4_14ComposedLayoutINS4_7SwizzleILi3ELi4ELi3EEENS4_18smem_ptr_flag_bitsILi16EEENST_INS5_IJNSA_ILi8EEESG_EEENS5_IJSG_SB_EEEEEEEvNS4_8identityES12_S1C_vS1D_EENS_8epilogue10collective6detail29Sm90TmaWarpSpecializedAdapterINS1G_15DefaultEpilogueISI_SJ_SJ_NS1F_6thread17LinearCombinationISI_Li1EffLNS1K_9ScaleType4KindE0ELNS_15FloatRoundStyleE2ESI_EENS1_15EpilogueDefaultEEEEEvvEEEEvNT_6ParamsE,@"STO_CUDA_ENTRY STV_DEFAULT"
_ZN7cutlass13device_kernelINS_4gemm6kernel13GemmUniversalIN4cute5tupleIJiiiiEEENS1_10collective13CollectiveMmaINS1_34MainloopSm90TmaGmmaWarpSpecializedILi5ENS5_IJNS4_1CILi1EEESB_SB_EEENS1_35KernelTmaWarpSpecializedCooperativeEEENS5_IJNSA_ILi256EEESF_NSA_ILi64EEEEEENS_6half_tENS5_IJlSB_lEEESI_SJ_NS4_8TiledMMAINS4_8MMA_AtomIJNS4_4SM904GMMA26MMA_64x256x16_F32F16F16_SSILNSN_5MajorE0ELSP_0ELNSN_7ScaleInE1ELSQ_1EEEEEENS4_6LayoutINS5_IJNSA_ILi2EEESB_SB_EEENS5_IJSB_NSA_ILi0EEESW_EEEEENS5_IJNS4_10UnderscoreESZ_SZ_EEEEENS4_13SM90_TMA_LOADENS4_14ComposedLayoutINS4_7SwizzleILi3ELi4ELi3EEENS4_18smem_ptr_flag_bitsILi16EEENST_INS5_IJNSA_ILi8EEESG_EEENS5_IJSG_SB_EEEEEEEvNS4_8identityES12_S1C_vS1D_EENS_8epilogue10collective6detail29Sm90TmaWarpSpecializedAdapterINS1G_15DefaultEpilogueISI_SJ_SJ_NS1F_6thread17LinearCombinationISI_Li1EffLNS1K_9ScaleType4KindE0ELNS_15FloatRoundStyleE2ESI_EENS1_15EpilogueDefaultEEEEEvvEEEEvNT_6ParamsE:
[----:B------:R-:W0:Y:S02]  /*0000*/  LDC R1, c[0x0][0x28] ;  /* 0x00000a00ff017b82 */ /* 0x000e240000000800 */
[----:B0-----:R-:W-:Y:S01]  /*0010*/  VIADD R1, R1, 0xfffff878 ;  /* 0xfffff87801017836 */ /* 0x001fe20000000000 */
[----:B------:R-:W0:Y:S01]  /*0020*/  S2R R2, SR_TID.X ;  /* 0x0000000000027919 */ /* 0x000e220000002100 */
[----:B------:R-:W-:Y:S01]  /*0030*/  ELECT P0, URZ, PT ;  /* 0x00000000003f782f */ /* 0x000fe20003800000 */
[----:B------:R-:W-:Y:S01]  /*0040*/  BSSY B0, `(.L_x_0) ;  /* 0x0000015000007945 */ /* 0x000fe20003800000 */
[--C-:B0-----:R-:W-:Y:S02]  /*0050*/  SHF.R.U32.HI R0, RZ, 0x5, R2.reuse ;  /* 0x00000005ff007819 */ /* 0x101fe40000011602 */
[----:B------:R-:W-:-:S03]  /*0060*/  SHF.R.U32.HI R160, RZ, 0x7, R2 ;  /* 0x00000007ffa07819 */ /* 0x000fc60000011602 */
[----:B------:R-:W0:Y:S04]  /*0070*/  SHFL.IDX PT, R3, R0, RZ, 0x1f ;  /* 0x00001fff00037589 */ /* 0x000e2800000e0000 */
[----:B------:R-:W1:Y:S01]  /*0080*/  SHFL.IDX PT, R2, R160, RZ, 0x1f ;  /* 0x00001fffa0027589 */ /* 0x000e6200000e0000 */
[----:B0-----:R-:W-:Y:S02]  /*0090*/  R2UR UR10, R3 ;  /* 0x00000000030a72ca */ /* 0x001fe400000e0000 */
[----:B-1----:R-:W-:-:S11]  /*00a0*/  R2UR UR5, R2 ;  /* 0x00000000020572ca */ /* 0x002fd600000e0000 */
[----:B------:R-:W-:Y:S02]  /*00b0*/  USHF.R.S32.HI UR4, URZ, 0x1f, UR10 ;  /* 0x0000001f3f047899 */ /* 0x000fe4000801140a */
[----:B------:R-:W-:Y:S02]  /*00c0*/  ISETP.NE.OR P0, PT, RZ, UR10, !P0 ;  /* 0x0000000aff007c0c */ /* 0x000fe4000c705670 */
[----:B------:R-:W-:-:S04]  /*00d0*/  ULEA.HI UR4, UR4, UR10, URZ, 0x2 ;  /* 0x0000000a04047291 */ /* 0x000fc8000f8f103f */
[----:B------:R-:W-:-:S04]  /*00e0*/  ULOP3.LUT UR4, UR4, 0xfffffffc, URZ, 0xc0, !UPT ;  /* 0xfffffffc04047892 */ /* 0x000fc8000f8ec03f */
[----:B------:R-:W-:-:S03]  /*00f0*/  UIADD3 UR10, UR10, -UR4, URZ ;  /* 0x800000040a0a7290 */ /* 0x000fc6000fffe03f */
[----:B------:R-:W-:Y:S09]  /*0100*/  @P0 BRA `(.L_x_1) ;  /* 0x0000000000200947 */ /* 0x000ff20003800000 */
[----:B------:R-:W-:Y:S02]  /*0110*/  ULDC.64 UR6, c[0x0][0x198] ;  /* 0x0000660000067ab9 */ /* 0x000fe40000000a00 */
[----:B------:R-:W-:Y:S02]  /*0120*/  UIADD3 UR8, UP0, UR6, 0xf0, URZ ;  /* 0x000000f006087890 */ /* 0x000fe4000ff1e03f */
[----:B------:R-:W-:Y:S02]  /*0130*/  UIADD3 UR6, UP1, UR6, 0x1f0, URZ ;  /* 0x000001f006067890 */ /* 0x000fe4000ff3e03f */
[----:B------:R-:W-:Y:S02]  /*0140*/  UIADD3.X UR9, URZ, UR7, URZ, UP0, !UPT ;  /* 0x000000073f097290 */ /* 0x000fe400087fe43f */
[----:B------:R-:W-:-:S07]  /*0150*/  UIADD3.X UR7, URZ, UR7, URZ, UP1, !UPT ;  /* 0x000000073f077290 */ /* 0x000fce0008ffe43f */
[----:B------:R0:W-:Y:S02]  /*0160*/  UTMACCTL.PF [UR8] ;  /* 0x00000000080079b9 */ /* 0x0001e40008040000 */
[----:B------:R0:W-:Y:S02]  /*0170*/  UTMACCTL.PF [UR6] ;  /* 0x00000000060079b9 */ /* 0x0001e40008040000 */
[----:B0-----:R-:W-:Y:S01]  /*0180*/  NOP ;  /* 0x0000000000007918 */ /* 0x001fe20000000000 */
.L_x_1:
[----:B------:R-:W-:Y:S05]  /*0190*/  BSYNC B0 ;  /* 0x0000000000007941 */ /* 0x000fea0003800000 */
.L_x_0:
[----:B------:R-:W0:Y:S01]  /*01a0*/  SHFL.IDX PT, R2, R0, RZ, 0x1f ;  /* 0x00001fff00027589 */ /* 0x000e2200000e0000 */
[----:B------:R-:W-:Y:S01]  /*01b0*/  UISETP.NE.AND UP0, UPT, UR10, 0x3, UPT ;  /* 0x000000030a00788c */ /* 0x000fe2000bf05270 */
[----:B------:R-:W-:Y:S01]  /*01c0*/  ISETP.NE.AND P1, PT, RZ, UR5, PT ;  /* 0x00000005ff007c0c */ /* 0x000fe2000bf25270 */
[----:B------:R-:W-:Y:S02]  /*01d0*/  UIADD3 UR18, UR5, -0x1, URZ ;  /* 0xffffffff05127890 */ /* 0x000fe4000fffe03f */
[----:B------:R-:W-:Y:S02]  /*01e0*/  UISETP.EQ.OR UP0, UPT, UR10, URZ, !UP0 ;  /* 0x0000003f0a00728c */ /* 0x000fe4000c702670 */
[----:B------:R-:W-:Y:S02]  /*01f0*/  UISETP.GE.U32.AND UP1, UPT, UR18, 0x2, UPT ;  /* 0x000000021200788c */ /* 0x000fe4000bf26070 */
[----:B------:R-:W-:-:S04]  /*0200*/  UISETP.EQ.AND UP0, UPT, UR5, URZ, UP0 ;  /* 0x0000003f0500728c */ /* 0x000fc80008702270 */
[----:B------:R-:W-:-:S04]  /*0210*/  USEL UR40, URZ, 0x1, !UP0 ;  /* 0x000000013f287887 */ /* 0x000fc8000c000000 */
[----:B------:R-:W-:Y:S01]  /*0220*/  USEL UR40, UR40, 0x2, UP1 ;  /* 0x0000000228287887 */ /* 0x000fe20008800000 */
[----:B0-----:R-:W-:-:S13]  /*0230*/  ISETP.NE.AND P0, PT, R2, RZ, PT ;  /* 0x000000ff0200720c */ /* 0x001fda0003f05270 */
[----:B------:R-:W-:Y:S05]  /*0240*/  @P0 BRA `(.L_x_2) ;  /* 0x0000000000600947 */ /* 0x000fea0003800000 */
[----:B------:R-:W0:Y:S01]  /*0250*/  S2UR UR8, SR_CgaCtaId ;  /* 0x00000000000879c3 */ /* 0x000e220000008800 */
[----:B------:R-:W-:Y:S01]  /*0260*/  UMOV UR4, 0x400 ;  /* 0x0000040000047882 */ /* 0x000fe20000000000 */
[----:B------:R-:W-:Y:S01]  /*0270*/  UMOV UR5, 0x1 ;  /* 0x0000000100057882 */ /* 0x000fe20000000000 */
[----:B------:R-:W-:Y:S01]  /*0280*/  UMOV UR6, 0x100 ;  /* 0x0000010000067882 */ /* 0x000fe20000000000 */
[----:B------:R-:W-:Y:S01]  /*0290*/  ELECT P0, URZ, PT ;  /* 0x00000000003f782f */ /* 0x000fe20003800000 */
[----:B------:R-:W-:-:S04]  /*02a0*/  UIADD3 UR6, -UR6, 0x100000, URZ ;  /* 0x0010000006067890 */ /* 0x000fc8000fffe13f */
[----:B------:R-:W-:Y:S02]  /*02b0*/  USHF.L.U32 UR7, UR6, 0xb, URZ ;  /* 0x0000000b06077899 */ /* 0x000fe4000800063f */
[----:B------:R-:W-:Y:S02]  /*02c0*/  USHF.L.U32 UR6, UR6, 0x1, URZ ;  /* 0x0000000106067899 */ /* 0x000fe4000800063f */
[----:B0-----:R-:W-:Y:S02]  /*02d0*/  ULEA UR8, UR8, UR4, 0x18 ;  /* 0x0000000408087291 */ /* 0x001fe4000f8ec03f */
[----:B------:R-:W-:-:S04]  /*02e0*/  UIADD3 UR4, -UR5, 0x100000, URZ ;  /* 0x0010000005047890 */ /* 0x000fc8000fffe13f */
[----:B------:R-:W-:Y:S02]  /*02f0*/  USHF.L.U32 UR5, UR4, 0xb, URZ ;  /* 0x0000000b04057899 */ /* 0x000fe4000800063f */
[----:B------:R-:W-:Y:S01]  /*0300*/  USHF.L.U32 UR4, UR4, 0x1, URZ ;  /* 0x0000000104047899 */ /* 0x000fe2000800063f */
[----:B------:R-:W0:Y:S11]  /*0310*/  FENCE.VIEW.ASYNC.S ;  /* 0x00000000000073c6 */ /* 0x000e360000000000 */
[----:B0-----:R0:W1:Y:S01]  /*0320*/  SYNCS.EXCH.64 URZ, [UR8], UR4 ;  /* 0x00000004083f75b2 */ /* 0x0010620008000100 */
[----:B------:R0:W2:Y:S01]  /*0330*/  SYNCS.EXCH.64 URZ, [UR8+0x28], UR6 ;  /* 0x00002806083f75b2 */ /* 0x0000a20008000100 */
[----:B------:R0:W3:Y:S01]  /*0340*/  SYNCS.EXCH.64 URZ, [UR8+0x8], UR4 ;  /* 0x00000804083f75b2 */ /* 0x0000e20008000100 */
[----:B------:R0:W4:Y:S01]  /*0350*/  SYNCS.EXCH.64 URZ, [UR8+0x30], UR6 ;  /* 0x00003006083f75b2 */ /* 0x0001220008000100 */
[----:B------:R0:W0:Y:S01]  /*0360*/  SYNCS.EXCH.64 URZ, [UR8+0x10], UR4 ;  /* 0x00001004083f75b2 */ /* 0x0000220008000100 */
[----:B------:R0:W0:Y:S01]  /*0370*/  SYNCS.EXCH.64 URZ, [UR8+0x38], UR6 ;  /* 0x00003806083f75b2 */ /* 0x0000220008000100 */
[----:B------:R0:W0:Y:S01]  /*0380*/  SYNCS.EXCH.64 URZ, [UR8+0x18], UR4 ;  /* 0x00001804083f75b2 */ /* 0x0000220008000100 */
[----:B------:R0:W0:Y:S01]  /*0390*/  SYNCS.EXCH.64 URZ, [UR8+0x40], UR6 ;  /* 0x00004006083f75b2 */ /* 0x0000220008000100 */
[----:B------:R0:W0:Y:S01]  /*03a0*/  SYNCS.EXCH.64 URZ, [UR8+0x20], UR4 ;  /* 0x00002004083f75b2 */ /* 0x0000220008000100 */
[----:B------:R0:W0:Y:S01]  /*03b0*/  SYNCS.EXCH.64 URZ, [UR8+0x48], UR6 ;  /* 0x00004806083f75b2 */ /* 0x0000220008000100 */
[----:B------:R-:W-:Y:S01]  /*03c0*/  NOP ;  /* 0x0000000000007918 */ /* 0x000fe20000000000 */
.L_x_2:
[----:B------:R-:W5:Y:S01]  /*03d0*/  SHFL.IDX PT, R0, R0, RZ, 0x1f ;  /* 0x00001fff00007589 */ /* 0x000f6200000e0000 */
[----:B------:R-:W-:Y:S01]  /*03e0*/  ELECT P0, URZ, PT ;  /* 0x00000000003f782f */ /* 0x000fe20003800000 */
[----:B------:R-:W1:Y:S01]  /*03f0*/  S2UR UR17, SR_CTAID.Y ;  /* 0x00000000001179c3 */ /* 0x000e620000002600 */
[----:B0-----:R-:W-:Y:S01]  /*0400*/  ULDC UR5, c[0x0][0x65c] ;  /* 0x0001970000057ab9 */ /* 0x001fe20000000800 */
[----:B------:R-:W-:Y:S01]  /*0410*/  UMOV UR12, 0x20 ;  /* 0x00000020000c7882 */ /* 0x000fe20000000000 */
[----:B------:R-:W-:Y:S01]  /*0420*/  UISETP.NE.AND UP2, UPT, UR5, 0x1, UPT ;  /* 0x000000010500788c */ /* 0x000fe2000bf45270 */
[----:B------:R-:W-:Y:S01]  /*0430*/  NOP ;  /* 0x0000000000007918 */ /* 0x000fe20000000000 */
[----:B------:R-:W-:Y:S02]  /*0440*/  NOP ;  /* 0x0000000000007918 */ /* 0x000fe40000000000 */
[----:B------:R-:W-:Y:S01]  /*0450*/  UP2UR UR45, UPR, URZ, 0x4 ;  /* 0x000000043f2d7883 */ /* 0x000fe20008000000 */
[----:B------:R-:W0:Y:S01]  /*0460*/  S2UR UR4, SR_CTAID.X ;  /* 0x00000000000479c3 */ /* 0x000e220000002500 */
[----:B------:R-:W-:-:S02]  /*0470*/  PLOP3.LUT P2, PT, PT, PT, UP2, 0x80, 0x0 ;  /* 0x000000000000781c */ /* 0x000fc40003f4f028 */
[----:B------:R-:W-:Y:S02]  /*0480*/  PLOP3.LUT P4, PT, PT, PT, UP2, 0x80, 0x0 ;  /* 0x000000000000781c */ /* 0x000fe40003f8f028 */
[----:B------:R-:W-:Y:S01]  /*0490*/  PLOP3.LUT P3, PT, PT, PT, UP2, 0x80, 0x0 ;  /* 0x000000000000781c */ /* 0x000fe20003f6f028 */
[----:B------:R-:W-:Y:S01]  /*04a0*/  @UP2 ULDC UR14, c[0x0][0x10] ;  /* 0x00000400000e2ab9 */ /* 0x000fe20000000800 */
[----:B------:R-:W-:Y:S01]  /*04b0*/  @UP2 UMOV UR9, URZ ;  /* 0x0000003f00092c82 */ /* 0x000fe20008000000 */
[----:B------:R-:W-:Y:S01]  /*04c0*/  @!UP2 ULDC UR11, c[0x0][0xc] ;  /* 0x00000300000baab9 */ /* 0x000fe20000000800 */
[----:B-----5:R-:W-:Y:S01]  /*04d0*/  ISETP.NE.OR P0, PT, R0, RZ, !P0 ;  /* 0x000000ff0000720c */ /* 0x020fe20004705670 */
[----:B-1----:R-:W-:Y:S02]  /*04e0*/  @UP2 UMOV UR7, UR17 ;  /* 0x0000001100072c82 */ /* 0x002fe40008000000 */
[----:B------:R-:W-:Y:S01]  /*04f0*/  @UP2 UMOV UR8, UR7 ;  /* 0x0000000700082c82 */ /* 0x000fe20008000000 */
[----:B------:R-:W-:Y:S01]  /*0500*/  @!UP2 UMOV UR7, UR17 ;  /* 0x000000110007ac82 */ /* 0x000fe20008000000 */
[----:B0-----:R-:W-:-:S08]  /*0510*/  @UP2 UIMAD.WIDE.U32 UR14, UR4, UR14, UR8 ;  /* 0x0000000e040e22a5 */ /* 0x001fd0000f8e0008 */
[----:B------:R-:W-:Y:S01]  /*0520*/  VOTEU.ALL UP0, P0 ;  /* 0x00000000003f7886 */ /* 0x000fe20000000000 */
[----:B------:R-:W-:Y:S01]  /*0530*/  VOTEU.ALL UP1, P0 ;  /* 0x00000000003f7886 */ /* 0x000fe20000020000 */
[----:B------:R-:W-:-:S03]  /*0540*/  IMAD.U32 R2, RZ, RZ, UR14 ;  /* 0x0000000eff027e24 */ /* 0x000fc6000f8e00ff */
[----:B------:R-:W0:Y:S01]  /*0550*/  @!UP0 S2UR UR6, SR_CgaCtaId ;  /* 0x00000000000689c3 */ /* 0x000e220000008800 */
[----:B------:R-:W-:Y:S01]  /*0560*/  @!UP0 UMOV UR5, 0x400 ;  /* 0x0000040000058882 */ /* 0x000fe20000000000 */
[----:B------:R-:W-:-:S04]  /*0570*/  @!UP0 UIADD3 UR12, -UR12, 0x100000, URZ ;  /* 0x001000000c0c8890 */ /* 0x000fc8000fffe13f */
[----:B------:R-:W-:Y:S02]  /*0580*/  @!UP0 USHF.L.U32 UR13, UR12, 0xb, URZ ;  /* 0x0000000b0c0d8899 */ /* 0x000fe4000800063f */
[----:B------:R-:W-:Y:S01]  /*0590*/  @!UP0 USHF.L.U32 UR12, UR12, 0x1, URZ ;  /* 0x000000010c0c8899 */ /* 0x000fe2000800063f */
[----:B------:R-:W-:Y:S01]  /*05a0*/  IMAD.U32 R3, RZ, RZ, UR15 ;  /* 0x0000000fff037e24 */ /* 0x000fe2000f8e00ff */
[----:B0-----:R-:W-:Y:S01]  /*05b0*/  @!UP0 ULEA UR16, UR6, UR5, 0x18 ;  /* 0x0000000506108291 */ /* 0x001fe2000f8ec03f */
[----:B------:R-:W-:Y:S01]  /*05c0*/  VOTEU.ALL UP0, P0 ;  /* 0x00000000003f7886 */ /* 0x000fe20000000000 */
[----:B------:R-:W-:Y:S01]  /*05d0*/  PLOP3.LUT P0, PT, PT, PT, UP2, 0x80, 0x0 ;  /* 0x000000000000781c */ /* 0x000fe20003f0f028 */
[----:B------:R-:W-:Y:S01]  /*05e0*/  UMOV UR5, URZ ;  /* 0x0000003f00057c82 */ /* 0x000fe20008000000 */
[----:B------:R-:W-:Y:S01]  /*05f0*/  @UP2 UMOV UR6, URZ ;  /* 0x0000003f00062c82 */ /* 0x000fe20008000000 */
[----:B------:R-:W-:Y:S02]  /*0600*/  @!UP2 UIMAD.WIDE.U32 UR8, UR11, UR7, UR4 ;  /* 0x000000070b08a2a5 */ /* 0x000fe4000f8e0004 */
[----:B------:R-:W-:-:S04]  /*0610*/  @UP2 UIADD3 UR6, UR15, UR6, URZ ;  /* 0x000000060f062290 */ /* 0x000fc8000fffe03f */
[----:B------:R-:W-:Y:S01]  /*0620*/  IMAD.U32 R5, RZ, RZ, UR9 ;  /* 0x00000009ff057e24 */ /* 0x000fe2000f8e00ff */
[----:B------:R-:W0:Y:S02]  /*0630*/  FENCE.VIEW.ASYNC.S ;  /* 0x00000000000073c6 */ /* 0x000e240000000000 */
[----:B0-----:R0:W2:Y:S01]  /*0640*/  @!UP0 SYNCS.EXCH.64 URZ, [UR16+0x60], UR12 ;  /* 0x0000600c103f85b2 */ /* 0x0010a20008000100 */
[----:B------:R-:W-:Y:S01]  /*0650*/  @P2 IMAD.U32 R6, RZ, RZ, UR6 ;  /* 0x00000006ff062e24 */ /* 0x000fe2000f8e00ff */
[----:B------:R-:W-:Y:S01]  /*0660*/  MOV R4, UR8 ;  /* 0x0000000800047c02 */ /* 0x000fe20008000f00 */
[----:B------:R-:W-:Y:S01]  /*0670*/  @!P4 IMAD.MOV.U32 R6, RZ, RZ, R5 ;  /* 0x000000ffff06c224 */ /* 0x000fe200078e0005 */
[----:B------:R-:W-:Y:S01]  /*0680*/  @P0 MOV R7, R2 ;  /* 0x0000000200070202 */ /* 0x000fe20000000f00 */
[----:B------:R-:W-:Y:S02]  /*0690*/  IMAD.U32 R2, RZ, RZ, UR8 ;  /* 0x00000008ff027e24 */ /* 0x000fe4000f8e00ff */
[----:B------:R-:W-:Y:S01]  /*06a0*/  IMAD.U32 R3, RZ, RZ, UR9 ;  /* 0x00000009ff037e24 */ /* 0x000fe2000f8e00ff */
[----:B------:R0:W-:Y:S01]  /*06b0*/  STL [R1+0x200], R6 ;  /* 0x0002000601007387 */ /* 0x0001e20000100800 */
[----:B------:R-:W-:-:S05]  /*06c0*/  @!P3 IMAD.MOV.U32 R7, RZ, RZ, R2 ;  /* 0x000000ffff07b224 */ /* 0x000fca00078e0002 */
[----:B------:R0:W-:Y:S01]  /*06d0*/  STL [R1+0x204], R7 ;  /* 0x0002040701007387 */ /* 0x0001e20000100800 */
[----:B------:R0:W2:Y:S01]  /*06e0*/  @!UP1 SYNCS.EXCH.64 URZ, [UR16+0x68], UR12 ;  /* 0x0000680c103f95b2 */ /* 0x0000a20008000100 */
[----:B------:R-:W-:Y:S01]  /*06f0*/  NOP ;  /* 0x0000000000007918 */ /* 0x000fe20000000000 */
[----:B--234-:R-:W-:Y:S06]  /*0700*/  BAR.SYNC.DEFER_BLOCKING 0x0 ;  /* 0x0000000000007b1d */ /* 0x01cfec0000010000 */
[----:B------:R-:W-:Y:S05]  /*0710*/  @!P1 BRA `(.L_x_3) ;  /* 0x0000019800109947 */ /* 0x000fea0003800000 */
[----:B------:R-:W-:-:S06]  /*0720*/  UISETP.GT.U32.AND UP0, UPT, UR18, 0x1, UPT ;  /* 0x000000011200788c */ /* 0x000fcc000bf04070 */
[----:B------:R-:W-:-:S13]  /*0730*/  PLOP3.LUT P0, PT, PT, PT, UP0, 0x80, 0x0 ;  /* 0x000000000000781c */ /* 0x000fda0003f0f008 */
[----:B0-----:R-:W-:Y:S05]  /*0740*/  @P0 EXIT ;  /* 0x000000000000094d */ /* 0x001fea0003800000 */
[----:B------:R-:W-:Y:S01]  /*0750*/  ULDC.64 UR8, c[0x0][0x650] ;  /* 0x0001940000087ab9 */ /* 0x000fe20000000a00 */
[----:B------:R-:W-:Y:S01]  /*0760*/  UMOV UR41, 0xffffffff ;  /* 0xffffffff00297882 */ /* 0x000fe20000000000 */
[----:B------:R-:W-:Y:S01]  /*0770*/  ISETP.GE.U32.AND P0, PT, R7, UR8, PT ;  /* 0x0000000807007c0c */ /* 0x000fe2000bf06070 */
[----:B------:R-:W-:Y:S01]  /*0780*/  UMOV UR42, 0xffffffff ;  /* 0xffffffff002a7882 */ /* 0x000fe20000000000 */
[----:B------:R-:W-:Y:S01]  /*0790*/  UMOV UR43, 0xffffffff ;  /* 0xffffffff002b7882 */ /* 0x000fe20000000000 */
[----:B------:R-:W-:Y:S02]  /*07a0*/  PRMT R0, RZ, 0x7610, R0 ;  /* 0x00007610ff007816 */ /* 0x000fe40000000000 */
[----:B------:R-:W-:-:S13]  /*07b0*/  ISETP.GE.U32.AND.EX P0, PT, R6, UR9, PT, P0 ;  /* 0x0000000906007c0c */ /* 0x000fda000bf06100 */
[----:B------:R-:W-:Y:S05]  /*07c0*/  @P0 BRA `(.L_x_4) ;  /* 0x0000000400800947 */ /* 0x000fea0003800000 */
[----:B------:R-:W-:Y:S01]  /*07d0*/  I2FP.F32.U32 R0, UR4 ;  /* 0x0000000400007c45 */ /* 0x000fe20008201000 */
[----:B------:R-:W-:Y:S01]  /*07e0*/  ULDC.64 UR16, c[0x0][0x628] ;  /* 0x00018a0000107ab9 */ /* 0x000fe20000000a00 */
[----:B------:R-:W-:Y:S01]  /*07f0*/  ULDC UR6, c[0x0][0x150] ;  /* 0x0000540000067ab9 */ /* 0x000fe20000000800 */
[----:B------:R-:W-:Y:S01]  /*0800*/  ISETP.NE.U32.AND P0, PT, RZ, UR16, PT ;  /* 0x00000010ff007c0c */ /* 0x000fe2000bf05070 */
[----:B------:R-:W-:Y:S01]  /*0810*/  ULDC UR15, c[0x0][0x630] ;  /* 0x00018c00000f7ab9 */ /* 0x000fe20000000800 */
[----:B------:R-:W-:Y:S01]  /*0820*/  FMUL R0, R0, UR6 ;  /* 0x0000000600007c20 */ /* 0x000fe20008400000 */
[----:B------:R-:W-:Y:S01]  /*0830*/  R2UR UR18, R7 ;  /* 0x00000000071272ca */ /* 0x000fe200000e0000 */
[----:B------:R-:W-:Y:S01]  /*0840*/  ULDC UR20, c[0x0][0x154] ;  /* 0x0000550000147ab9 */ /* 0x000fe20000000800 */
[----:B------:R-:W-:Y:S01]  /*0850*/  ISETP.NE.AND.EX P0, PT, RZ, UR17, PT, P0 ;  /* 0x00000011ff007c0c */ /* 0x000fe2000bf05300 */
[----:B------:R0:W1:Y:S01]  /*0860*/  F2I.U32.TRUNC.NTZ R2, R0 ;  /* 0x0000000000027305 */ /* 0x000062000020f000 */
[----:B------:R-:W-:-:S02]  /*0870*/  R2UR UR19, R6 ;  /* 0x00000000061372ca */ /* 0x000fc400000e0000 */
[----:B------:R-:W-:Y:S02]  /*0880*/  R2UR UR8, R7 ;  /* 0x00000000070872ca */ /* 0x000fe400000e0000 */
[----:B------:R-:W-:-:S07]  /*0890*/  R2UR UR9, R6 ;  /* 0x00000000060972ca */ /* 0x000fce00000e0000 */
[----:B0-----:R-:W-:Y:S08]  /*08a0*/  @!P0 BRA `(.L_x_5) ;  /* 0x0000000000308947 */ /* 0x001ff00003800000 */
[----:B------:R-:W-:Y:S01]  /*08b0*/  R2UR UR8, R7 ;  /* 0x00000000070872ca */ /* 0x000fe200000e0000 */
[----:B------:R-:W-:Y:S01]  /*08c0*/  ULDC UR6, c[0x0][0x634] ;  /* 0x00018d0000067ab9 */ /* 0x000fe20000000800 */
[----:B------:R-:W-:-:S11]  /*08d0*/  R2UR UR14, R6 ;  /* 0x00000000060e72ca */ /* 0x000fd600000e0000 */
[----:B------:R-:W-:-:S04]  /*08e0*/  UIADD3 UR6, UP0, UR8, UR6, URZ ;  /* 0x0000000608067290 */ /* 0x000fc8000ff1e03f */
[----:B------:R-:W-:-:S04]  /*08f0*/  UIADD3.X UR14, URZ, UR14, URZ, UP0, !UPT ;  /* 0x0000000e3f0e7290 */ /* 0x000fc800087fe43f */
[----:B------:R-:W-:-:S04]  /*0900*/  UIMAD.WIDE.U32 UR8, UR14, UR16, URZ ;  /* 0x000000100e0872a5 */ /* 0x000fc8000f8e003f */
[----:B------:R-:W-:Y:S02]  /*0910*/  UIMAD.WIDE.U32 UR10, UP0, UR6, UR17, UR8 ;  /* 0x00000011060a72a5 */ /* 0x000fe4000f800008 */
[----:B------:R-:W-:Y:S02]  /*0920*/  UIMAD.WIDE.U32 UR8, UR6, UR16, URZ ;  /* 0x00000010060872a5 */ /* 0x000fe4000f8e003f */
[----:B------:R-:W-:Y:S02]  /*0930*/  UIADD3.X UR13, URZ, URZ, URZ, UP0, !UPT ;  /* 0x0000003f3f0d7290 */ /* 0x000fe400087fe43f */
[----:B------:R-:W-:Y:S01]  /*0940*/  UIADD3 URZ, UP0, UR9, UR10, URZ ;  /* 0x0000000a093f7290 */ /* 0x000fe2000ff1e03f */
[----:B------:R-:W-:-:S03]  /*0950*/  UMOV UR12, UR11 ;  /* 0x0000000b000c7c82 */ /* 0x000fc60008000000 */
[----:B------:R-:W-:-:S12]  /*0960*/  UIMAD.WIDE.U32.X UR8, UR14, UR17, UR12, UP0 ;  /* 0x000000110e0872a5 */ /* 0x000fd800080e040c */
.L_x_5:
[----:B------:R-:W-:Y:S01]  /*0970*/  USHF.R.U64 UR43, UR8, UR15, UR9 ;  /* 0x0000000f082b7299 */ /* 0x000fe20008001209 */
[----:B------:R-:W-:Y:S01]  /*0980*/  I2FP.F32.U32 R0, UR7 ;  /* 0x0000000700007c45 */ /* 0x000fe20008201000 */
[----:B------:R-:W-:Y:S01]  /*0990*/  USHF.R.U32.HI UR5, URZ, UR15, UR9 ;  /* 0x0000000f3f057299 */ /* 0x000fe20008011609 */
[----:B-1----:R-:W-:Y:S01]  /*09a0*/  R2UR UR12, R2 ;  /* 0x00000000020c72ca */ /* 0x002fe200000e0000 */
[----:B------:R-:W-:Y:S02]  /*09b0*/  UIADD3 UR6, UP0, URZ, -UR43, URZ ;  /* 0x8000002b3f067290 */ /* 0x000fe4000ff1e03f */
[----:B------:R-:W-:Y:S01]  /*09c0*/  FMUL R0, R0, UR20 ;  /* 0x0000001400007c20 */ /* 0x000fe20008400000 */
[----:B------:R-:W-:Y:S01]  /*09d0*/  ULDC.64 UR8, c[0x0][0x620] ;  /* 0x0001880000087ab9 */ /* 0x000fe20000000a00 */
[----:B------:R-:W-:Y:S01]  /*09e0*/  UIADD3.X UR5, URZ, ~UR5, URZ, UP0, !UPT ;  /* 0x800000053f057290 */ /* 0x000fe200087fe43f */
[----:B------:R-:W-:Y:S01]  /*09f0*/  UMOV UR10, UR18 ;  /* 0x00000012000a7c82 */ /* 0x000fe20008000000 */
[----:B------:R-:W-:-:S02]  /*0a00*/  UMOV UR11, UR19 ;  /* 0x00000013000b7c82 */ /* 0x000fc40008000000 */
[----:B------:R-:W-:Y:S01]  /*0a10*/  UIMAD UR5, UR5, UR8, URZ ;  /* 0x00000008050572a4 */ /* 0x000fe2000f8e023f */
[----:B------:R-:W0:Y:S01]  /*0a20*/  F2I.U32.TRUNC.NTZ R0, R0 ;  /* 0x0000000000007305 */ /* 0x000e22000020f000 */
[----:B------:R-:W-:Y:S02]  /*0a30*/  UIMAD.WIDE.U32 UR10, UR6, UR8, UR10 ;  /* 0x00000008060a72a5 */ /* 0x000fe4000f8e000a */
[----:B------:R-:W-:Y:S01]  /*0a40*/  UIMAD UR6, UR6, UR9, UR5 ;  /* 0x00000009060672a4 */ /* 0x000fe2000f8e0205 */
[----:B------:R-:W-:Y:S01]  /*0a50*/  ULDC UR21, c[0x0][0x658] ;  /* 0x0001960000157ab9 */ /* 0x000fe20000000800 */
[----:B------:R-:W-:Y:S02]  /*0a60*/  UMOV UR19, 0xffffffff ;  /* 0xffffffff00137882 */ /* 0x000fe40000000000 */
[----:B------:R-:W-:Y:S01]  /*0a70*/  UIADD3 UR6, UR11, UR6, URZ ;  /* 0x000000060b067290 */ /* 0x000fe2000fffe03f */
[----:B------:R-:W-:Y:S01]  /*0a80*/  ULDC UR15, c[0x0][0x618] ;  /* 0x00018600000f7ab9 */ /* 0x000fe20000000800 */
[----:B------:R-:W-:Y:S01]  /*0a90*/  ULDC.64 UR8, c[0x0][0x640] ;  /* 0x0001900000087ab9 */ /* 0x000fe20000000a00 */
[----:B------:R-:W-:Y:S01]  /*0aa0*/  USHF.L.U32 UR11, UR19, UR21, URZ ;  /* 0x00000015130b7299 */ /* 0x000fe2000800063f */
[----:B------:R-:W-:Y:S01]  /*0ab0*/  ISETP.NE.U32.AND P0, PT, RZ, UR8, PT ;  /* 0x00000008ff007c0c */ /* 0x000fe2000bf05070 */
[----:B------:R-:W-:-:S02]  /*0ac0*/  USHF.R.U64 UR19, UR10, UR15, UR6 ;  /* 0x0000000f0a137299 */ /* 0x000fc40008001206 */
[----:B------:R-:W-:Y:S01]  /*0ad0*/  USHF.R.U32.HI UR10, URZ, UR15, UR6 ;  /* 0x0000000f3f0a7299 */ /* 0x000fe20008011606 */
[----:B0-----:R-:W-:Y:S01]  /*0ae0*/  R2UR UR14, R0 ;  /* 0x00000000000e72ca */ /* 0x001fe200000e0000 */
[----:B------:R-:W-:Y:S01]  /*0af0*/  ULDC UR17, c[0x0][0x608] ;  /* 0x0001820000117ab9 */ /* 0x000fe20000000800 */
[----:B------:R-:W-:Y:S01]  /*0b00*/  ISETP.NE.AND.EX P0, PT, RZ, UR9, PT, P0 ;  /* 0x00000009ff007c0c */ /* 0x000fe2000bf05300 */
[----:B------:R-:W-:Y:S02]  /*0b10*/  USHF.R.U64 UR23, UR19, UR17, UR10 ;  /* 0x0000001113177299 */ /* 0x000fe4000800120a */
[----:B------:R-:W-:Y:S01]  /*0b20*/  USHF.R.U32.HI UR10, URZ, UR17, UR10 ;  /* 0x000000113f0a7299 */ /* 0x000fe2000801160a */
[----:B------:R-:W-:Y:S01]  /*0b30*/  UMOV UR16, 0x1 ;  /* 0x0000000100107882 */ /* 0x000fe20000000000 */
[----:B------:R-:W-:Y:S02]  /*0b40*/  UIADD3 UR12, -UR12, URZ, URZ ;  /* 0x0000003f0c0c7290 */ /* 0x000fe4000fffe13f */
[----:B------:R-:W-:-:S02]  /*0b50*/  USHF.R.U64 UR24, UR23, UR21, UR10 ;  /* 0x0000001517187299 */ /* 0x000fc4000800120a */
[----:B------:R-:W-:Y:S01]  /*0b60*/  USHF.L.U32 UR6, UR16, UR21, URZ ;  /* 0x0000001510067299 */ /* 0x000fe2000800063f */
[----:B------:R-:W-:Y:S01]  /*0b70*/  ULDC UR13, c[0x0][0x144] ;  /* 0x00005100000d7ab9 */ /* 0x000fe20000000800 */
[----:B------:R-:W-:Y:S01]  /*0b80*/  ULDC UR5, c[0x0][0x600] ;  /* 0x0001800000057ab9 */ /* 0x000fe20000000800 */
[----:B------:R-:W-:Y:S02]  /*0b90*/  ULOP3.LUT UR16, URZ, UR11, URZ, 0x33, !UPT ;  /* 0x0000000b3f107292 */ /* 0x000fe4000f8e333f */
[----:B------:R-:W-:Y:S02]  /*0ba0*/  USHF.R.U32.HI UR11, URZ, UR21, UR10 ;  /* 0x000000153f0b7299 */ /* 0x000fe4000801160a */
[----:B------:R-:W-:Y:S02]  /*0bb0*/  UIADD3 UR18, UR5, -0x1, URZ ;  /* 0xffffffff05127890 */ /* 0x000fe4000fffe03f */
[----:B------:R-:W-:Y:S02]  /*0bc0*/  UIADD3 UR20, -UR14, URZ, URZ ;  /* 0x0000003f0e147290 */ /* 0x000fe4000fffe13f */
[----:B------:R-:W-:Y:S01]  /*0bd0*/  UIMAD UR4, UR13, UR12, UR4 ;  /* 0x0000000c0d0472a4 */ /* 0x000fe2000f8e0204 */
[----:B------:R-:W-:Y:S01]  /*0be0*/  ULDC UR25, c[0x0][0x148] ;  /* 0x0000520000197ab9 */ /* 0x000fe20000000800 */
[----:B------:R-:W-:Y:S01]  /*0bf0*/  ULDC UR21, c[0x0][0x648] ;  /* 0x0001920000157ab9 */ /* 0x000fe20000000800 */
[----:B------:R-:W-:Y:S01]  /*0c00*/  ULDC UR22, c[0x0][0x638] ;  /* 0x00018e0000167ab9 */ /* 0x000fe20000000800 */
[----:B------:R-:W-:Y:S01]  /*0c10*/  UMOV UR10, UR24 ;  /* 0x00000018000a7c82 */ /* 0x000fe20008000000 */
[----:B------:R-:W-:Y:S07]  /*0c20*/  @!P0 BRA `(.L_x_6) ;  /* 0x0000000000308947 */ /* 0x000fee0003800000 */
[----:B------:R-:W-:Y:S02]  /*0c30*/  ULDC UR14, c[0x0][0x64c] ;  /* 0x00019300000e7ab9 */ /* 0x000fe40000000800 */
        /* <DEDUP_REMOVED lines=8> */
[----:B------:R-:W-:-:S07]  /*0cc0*/  UIMAD.WIDE.U32.X UR8, UR17, UR9, UR14, UP0 ;  /* 0x00000009110872a5 */ /* 0x000fce00080e040e */
[----:B------:R-:W-:Y:S01]  /*0cd0*/  UMOV UR10, UR8 ;  /* 0x00000008000a7c82 */ /* 0x000fe20008000000 */
[----:B------:R-:W-:-:S05]  /*0ce0*/  UMOV UR11, UR9 ;  /* 0x00000009000b7c82 */ /* 0x000fca0008000000 */
.L_x_6:
[----:B------:R-:W-:Y:S01]  /*0cf0*/  UISETP.NE.AND UP0, UPT, UR45, URZ, UPT ;  /* 0x0000003f2d00728c */ /* 0x000fe2000bf05270 */
[----:B------:R-:W-:Y:S01]  /*0d00*/  MOV R0, 0x1 ;  /* 0x0000000100007802 */ /* 0x000fe20000000f00 */
[----:B------:R-:W-:Y:S02]  /*0d10*/  USHF.R.U64 UR8, UR10, UR21, UR11 ;  /* 0x000000150a087299 */ /* 0x000fe4000800120b */
[----:B------:R-:W-:Y:S02]  /*0d20*/  ULOP3.LUT UR16, UR23, UR16, URZ, 0xc0, !UPT ;  /* 0x0000001017107292 */ /* 0x000fe4000f8ec03f */
[----:B------:R-:W-:Y:S02]  /*0d30*/  ULOP3.LUT UR18, UR19, UR18, URZ, 0xc0, !UPT ;  /* 0x0000001213127292 */ /* 0x000fe4000f8ec03f */
[----:B------:R-:W-:-:S03]  /*0d40*/  UIMAD UR16, UR6, UR8, UR16 ;  /* 0x00000008061072a4 */ /* 0x000fc6000f8e0210 */
[----:B------:R-:W-:Y:S02]  /*0d50*/  @UP0 UIMAD UR4, UR25, UR20, UR7 ;  /* 0x00000014190402a4 */ /* 0x000fe4000f8e0207 */
[----:B------:R-:W-:-:S04]  /*0d60*/  UIADD3 UR7, -UR8, URZ, URZ ;  /* 0x0000003f08077290 */ /* 0x000fc8000fffe13f */
[----:B------:R-:W-:-:S03]  /*0d70*/  UIMAD UR6, UR7, UR22, UR24 ;  /* 0x00000016070672a4 */ /* 0x000fc6000f8e0218 */
[----:B------:R-:W-:Y:S01]  /*0d80*/  ULDC UR7, c[0x0][0x610] ;  /* 0x0001840000077ab9 */ /* 0x000fe20000000800 */
[----:B------:R-:W-:Y:S02]  /*0d90*/  UIMAD UR6, UR6, UR5, UR18 ;  /* 0x00000005060672a4 */ /* 0x000fe4000f8e0212 */
[----:B------:R-:W-:-:S04]  /*0da0*/  UIMAD UR4, UR16, UR7, UR4 ;  /* 0x00000007100472a4 */ /* 0x000fc8000f8e0204 */
[----:B------:R-:W-:Y:S02]  /*0db0*/  USEL UR42, UR6, UR4, !UP0 ;  /* 0x00000004062a7287 */ /* 0x000fe4000c000000 */
[----:B------:R-:W-:-:S12]  /*0dc0*/  USEL UR41, UR4, UR6, !UP0 ;  /* 0x0000000604297287 */ /* 0x000fd8000c000000 */
.L_x_4:
[----:B------:R-:W-:-:S08]  /*0dd0*/  NOP ;  /* 0x0000000000007918 */ /* 0x000fd00000000000 */
[----:B------:R-:W0:Y:S02]  /*0de0*/  USETMAXREG.TRY_ALLOC.CTAPOOL UP0, 0xf0 ;  /* 0x000000f0000079c8 */ /* 0x000e240008000600 */
[----:B0-----:R-:W-:-:S13]  /*0df0*/  PLOP3.LUT P0, PT, PT, PT, UP0, 0x80, 0x0 ;  /* 0x000000000000781c */ /* 0x001fda0003f0f008 */
[----:B------:R-:W-:Y:S05]  /*0e00*/  @!P0 BRA `(.L_x_4) ;  /* 0xfffffffc00f08947 */ /* 0x000fea000383ffff */
[----:B------:R-:W-:Y:S01]  /*0e10*/  ULDC.64 UR4, c[0x0][0x598] ;  /* 0x0001660000047ab9 */ /* 0x000fe20000000a00 */
[----:B------:R-:W-:Y:S01]  /*0e20*/  ULDC.64 UR36, c[0x0][0x208] ;  /* 0x0000820000247ab9 */ /* 0x000fe20000000a00 */
[----:B------:R-:W-:-:S04]  /*0e30*/  ISETP.NE.U32.AND P0, PT, RZ, UR4, PT ;  /* 0x00000004ff007c0c */ /* 0x000fc8000bf05070 */
[----:B------:R-:W-:-:S13]  /*0e40*/  ISETP.NE.AND.EX P0, PT, RZ, UR5, PT, P0 ;  /* 0x00000005ff007c0c */ /* 0x000fda000bf05300 */
[----:B------:R-:W-:Y:S05]  /*0e50*/  @!P0 BRA `(.L_x_7) ;  /* 0x00000000001c8947 */ /* 0x000fea0003800000 */
[----:B------:R-:W0:Y:S02]  /*0e60*/  LDC.64 R2, c[0x0][0x598] ;  /* 0x00016600ff027b82 */ /* 0x000e240000000a00 */
[----:B0-----:R-:W2:Y:S02]  /*0e70*/  LDG.E.64 R2, desc[UR36][R2.64] ;  /* 0x0000002402027981 */ /* 0x001ea4000c1e1b00 */
[----:B--2---:R-:W-:-:S04]  /*0e80*/  ISETP.NE.U32.AND P0, PT, R2, RZ, PT ;  /* 0x000000ff0200720c */ /* 0x004fc80003f05070 */
[----:B------:R-:W-:-:S13]  /*0e90*/  ISETP.NE.AND.EX P0, PT, R3, RZ, PT, P0 ;  /* 0x000000ff0300720c */ /* 0x000fda0003f05300 */
[----:B------:R-:W-:Y:S05]  /*0ea0*/  @!P0 BRA `(.L_x_7) ;  /* 0x0000000000088947 */ /* 0x000fea0003800000 */
[----:B------:R0:W5:Y:S01]  /*0eb0*/  LD.E R2, desc[UR36][R2.64] ;  /* 0x0000002402027980 */ /* 0x000162000c101900 */
[----:B------:R-:W-:Y:S05]  /*0ec0*/  BRA `(.L_x_8) ;  /* 0x0000000000247947 */ /* 0x000fea0003800000 */
.L_x_7:
[----:B------:R-:W-:Y:S02]  /*0ed0*/  ULDC.64 UR4, c[0x0][0x588] ;  /* 0x0001620000047ab9 */ /* 0x000fe40000000a00 */
[----:B------:R-:W-:-:S04]  /*0ee0*/  ISETP.NE.U32.AND P0, PT, RZ, UR4, PT ;  /* 0x00000004ff007c0c */ /* 0x000fc8000bf05070 */
[----:B------:R-:W-:-:S13]  /*0ef0*/  ISETP.NE.AND.EX P0, PT, RZ, UR5, PT, P0 ;  /* 0x00000005ff007c0c */ /* 0x000fda000bf05300 */
[----:B------:R-:W-:Y:S05]  /*0f00*/  @!P0 BRA `(.L_x_9) ;  /* 0x00000000000c8947 */ /* 0x000fea0003800000 */
[----:B------:R-:W0:Y:S02]  /*0f10*/  LDC.64 R2, c[0x0][0x588] ;  /* 0x00016200ff027b82 */ /* 0x000e240000000a00 */
[----:B0-----:R1:W5:Y:S01]  /*0f20*/  LDG.E R2, desc[UR36][R2.64] ;  /* 0x0000002402027981 */ /* 0x001362000c1e1900 */
[----:B------:R-:W-:Y:S05]  /*0f30*/  BRA `(.L_x_8) ;  /* 0x0000000000087947 */ /* 0x000fea0003800000 */
.L_x_9:
[----:B------:R-:W-:Y:S02]  /*0f40*/  ULDC UR4, c[0x0][0x580] ;  /* 0x0001600000047ab9 */ /* 0x000fe40000000800 */
[----:B------:R-:W-:-:S07]  /*0f50*/  IMAD.U32 R2, RZ, RZ, UR4 ;  /* 0x00000004ff027e24 */ /* 0x000fce000f8e00ff */
.L_x_8:
[----:B------:R-:W-:Y:S02]  /*0f60*/  ULDC.64 UR4, c[0x0][0x5a0] ;  /* 0x0001680000047ab9 */ /* 0x000fe40000000a00 */
[----:B------:R-:W-:-:S04]  /*0f70*/  ISETP.NE.U32.AND P0, PT, RZ, UR4, PT ;  /* 0x00000004ff007c0c */ /* 0x000fc8000bf05070 */
[----:B------:R-:W-:-:S13]  /*0f80*/  ISETP.NE.AND.EX P0, PT, RZ, UR5, PT, P0 ;  /* 0x00000005ff007c0c */ /* 0x000fda000bf05300 */
[----:B------:R-:W-:Y:S05]  /*0f90*/  @!P0 BRA `(.L_x_10) ;  /* 0x00000000001c8947 */ /* 0x000fea0003800000 */
[----:B------:R-:W2:Y:S02]  /*0fa0*/  LDC.64 R4, c[0x0][0x5a0] ;  /* 0x00016800ff047b82 */ /* 0x000ea40000000a00 */
[----:B--2---:R-:W2:Y:S02]  /*0fb0*/  LDG.E.64 R4, desc[UR36][R4.64] ;  /* 0x0000002404047981 */ /* 0x004ea4000c1e1b00 */
[----:B--2---:R-:W-:-:S04]  /*0fc0*/  ISETP.NE.U32.AND P0, PT, R4, RZ, PT ;  /* 0x000000ff0400720c */ /* 0x004fc80003f05070 */
[----:B------:R-:W-:-:S13]  /*0fd0*/  ISETP.NE.AND.EX P0, PT, R5, RZ, PT, P0 ;  /* 0x000000ff0500720c */ /* 0x000fda0003f05300 */
[----:B------:R-:W-:Y:S05]  /*0fe0*/  @!P0 BRA `(.L_x_10) ;  /* 0x0000000000088947 */ /* 0x000fea0003800000 */
[----:B------:R2:W5:Y:S01]  /*0ff0*/  LD.E R16, desc[UR36][R4.64] ;  /* 0x0000002404107980 */ /* 0x000562000c101900 */
[----:B------:R-:W-:Y:S05]  /*1000*/  BRA `(.L_x_11) ;  /* 0x0000000000247947 */ /* 0x000fea0003800000 */
.L_x_10:
[----:B------:R-:W-:Y:S02]  /*1010*/  ULDC.64 UR4, c[0x0][0x590] ;  /* 0x0001640000047ab9 */ /* 0x000fe40000000a00 */
[----:B------:R-:W-:-:S04]  /*1020*/  ISETP.NE.U32.AND P0, PT, RZ, UR4, PT ;  /* 0x00000004ff007c0c */ /* 0x000fc8000bf05070 */
[----:B------:R-:W-:-:S13]  /*1030*/  ISETP.NE.AND.EX P0, PT, RZ, UR5, PT, P0 ;  /* 0x00000005ff007c0c */ /* 0x000fda000bf05300 */
[----:B------:R-:W-:Y:S05]  /*1040*/  @!P0 BRA `(.L_x_12) ;  /* 0x00000000000c8947 */ /* 0x000fea0003800000 */
[----:B------:R-:W2:Y:S02]  /*1050*/  LDC.64 R16, c[0x0][0x590] ;  /* 0x00016400ff107b82 */ /* 0x000ea40000000a00 */
[----:B--2---:R3:W5:Y:S01]  /*1060*/  LDG.E R16, desc[UR36][R16.64] ;  /* 0x0000002410107981 */ /* 0x004762000c1e1900 */
[----:B------:R-:W-:Y:S05]  /*1070*/  BRA `(.L_x_11) ;  /* 0x0000000000087947 */ /* 0x000fea0003800000 */
.L_x_12:
[----:B------:R-:W-:Y:S02]  /*1080*/  ULDC UR4, c[0x0][0x584] ;  /* 0x0001610000047ab9 */ /* 0x000fe40000000800 */
[----:B------:R-:W-:-:S07]  /*1090*/  IMAD.U32 R16, RZ, RZ, UR4 ;  /* 0x00000004ff107e24 */ /* 0x000fce000f8e00ff */
.L_x_11:
[----:B------:R-:W-:-:S13]  /*10a0*/  LOP3.LUT P0, RZ, R0, 0xff, RZ, 0xc0, !PT ;  /* 0x000000ff00ff7812 */ /* 0x000fda000780c0ff */
[----:B------:R-:W-:Y:S05]  /*10b0*/  @!P0 EXIT ;  /* 0x000000000000894d */ /* 0x000fea0003800000 */
[----:B------:R-:W-:Y:S01]  /*10c0*/  ULDC UR4, c[0x0][0x28c] ;  /* 0x0000a30000047ab9 */ /* 0x000fe20000000800 */
[----:B------:R-:W-:Y:S01]  /*10d0*/  UMOV UR38, URZ ;  /* 0x0000003f00267c82 */ /* 0x000fe20008000000 */
[----:B------:R-:W-:Y:S01]  /*10e0*/  UIADD3 UR4, UR4, 0x3f, URZ ;  /* 0x0000003f04047890 */ /* 0x000fe2000fffe03f */
[----:B------:R-:W-:-:S03]  /*10f0*/  UMOV UR39, URZ ;  /* 0x0000003f00277c82 */ /* 0x000fc60008000000 */
[----:B------:R-:W-:-:S04]  /*1100*/  USHF.R.S32.HI UR5, URZ, 0x1f, UR4 ;  /* 0x0000001f3f057899 */ /* 0x000fc80008011404 */
[----:B------:R-:W-:-:S04]  /*1110*/  ULEA.HI UR5, UR5, UR4, URZ, 0x6 ;  /* 0x0000000405057291 */ /* 0x000fc8000f8f303f */
[----:B------:R-:W-:-:S12]  /*1120*/  USHF.R.S32.HI UR44, URZ, 0x6, UR5 ;  /* 0x000000063f2c7899 */ /* 0x000fd80008011405 */
.L_x_540:
[----:B------:R-:W4:Y:S01]  /*1130*/  S2R R0, SR_TID.X ;  /* 0x0000000000007919 */ /* 0x000f220000002100 */
[----:B0-----:R-:W0:Y:S01]  /*1140*/  S2UR UR6, SR_CgaCtaId ;  /* 0x00000000000679c3 */ /* 0x001e220000008800 */
[----:B------:R-:W-:Y:S02]  /*1150*/  UMOV UR46, 0x400 ;  /* 0x00000400002e7882 */ /* 0x000fe40000000000 */
[----:B0-----:R-:W-:Y:S01]  /*1160*/  ULEA UR46, UR6, UR46, 0x18 ;  /* 0x0000002e062e7291 */ /* 0x001fe2000f8ec03f */
[----:B----4-:R-:W-:-:S04]  /*1170*/  LOP3.LUT R0, R0, 0x80, RZ, 0xc0, !PT ;  /* 0x0000008000007812 */ /* 0x010fc800078ec0ff */
[----:B------:R-:W-:-:S06]  /*1180*/  SHF.R.U32.HI R0, RZ, 0x7, R0 ;  /* 0x00000007ff007819 */ /* 0x000fcc0000011600 */
[----:B------:R-:W0:Y:S02]  /*1190*/  SHFL.IDX PT, R0, R0, RZ, 0x1f ;  /* 0x00001fff00007589 */ /* 0x000e2400000e0000 */
[----:B0-----:R-:W-:-:S13]  /*11a0*/  R2UR UR4, R0 ;  /* 0x00000000000472ca */ /* 0x001fda00000e0000 */
[----:B------:R-:W-:-:S04]  /*11b0*/  ULEA.HI UR5, UR4, UR4, URZ, 0x1 ;  /* 0x0000000404057291 */ /* 0x000fc8000f8f083f */
[----:B------:R-:W-:-:S04]  /*11c0*/  ULOP3.LUT UR5, UR5, 0x7fffe, URZ, 0xc0, !UPT ;  /* 0x0007fffe05057892 */ /* 0x000fc8000f8ec03f */
[----:B------:R-:W-:-:S03]  /*11d0*/  UIADD3 UR5, UR4, -UR5, URZ ;  /* 0x8000000504057290 */ /* 0x000fc6000fffe03f */
[----:B------:R-:W-:Y:S01]  /*11e0*/  ULDC UR4, c[0x0][0x28c] ;  /* 0x0000a30000047ab9 */ /* 0x000fe20000000800 */
[----:B------:R-:W-:Y:S01]  /*11f0*/  ULEA UR5, UR5, UR46, 0xd ;  /* 0x0000002e05057291 */ /* 0x000fe2000f8e683f */
[----:B------:R-:W-:-:S03]  /*1200*/  ISETP.LT.AND P0, PT, RZ, UR4, PT ;  /* 0x00000004ff007c0c */ /* 0x000fc6000bf01270 */
[----:B------:R-:W-:-:S04]  /*1210*/  UIADD3 UR5, UR5, 0x100, URZ ;  /* 0x0000010005057890 */ /* 0x000fc8000fffe03f */
[----:B------:R-:W-:-:S04]  /*1220*/  USHF.R.U32.HI UR5, URZ, 0x4, UR5 ;  /* 0x000000043f057899 */ /* 0x000fc80008011605 */
[----:B------:R-:W-:Y:S02]  /*1230*/  ULOP3.LUT UR47, UR5, 0x3fff, URZ, 0xc0, !UPT ;  /* 0x00003fff052f7892 */ /* 0x000fe4000f8ec03f */
[----:B-1-3--:R-:W-:Y:S10]  /*1240*/  @P0 BRA `(.L_x_13) ;  /* 0x0000000000400947 */ /* 0x00aff40003800000 */
[----:B------:R-:W-:Y:S01]  /*1250*/  MOV R0, 0x0 ;  /* 0x0000000000007802 */ /* 0x000fe20000000f00 */
[----:B------:R-:W-:Y:S01]  /*1260*/  ULDC.64 UR4, c[0x4][0x68] ;  /* 0x01001a0000047ab9 */ /* 0x000fe20000000a00 */
[----:B------:R-:W-:Y:S01]  /*1270*/  ULDC.64 UR6, c[0x4][0x8] ;  /* 0x0100020000067ab9 */ /* 0x000fe20000000a00 */
[----:B--2---:R-:W-:Y:S01]  /*1280*/  IMAD.U32 R4, RZ, RZ, UR4 ;  /* 0x00000004ff047e24 */ /* 0x004fe2000f8e00ff */
[----:B------:R0:W2:Y:S01]  /*1290*/  LDC.64 R14, c[0x4][R0] ;  /* 0x01000000000e7b82 */ /* 0x0000a20000000a00 */
[----:B------:R-:W-:Y:S01]  /*12a0*/  MOV R5, UR5 ;  /* 0x0000000500057c02 */ /* 0x000fe20008000f00 */
[----:B------:R-:W-:Y:S01]  /*12b0*/  ULDC.64 UR4, c[0x4][0x70] ;  /* 0x01001c0000047ab9 */ /* 0x000fe20000000a00 */
[----:B------:R-:W-:Y:S01]  /*12c0*/  IMAD.U32 R10, RZ, RZ, UR6 ;  /* 0x00000006ff0a7e24 */ /* 0x000fe2000f8e00ff */
[----:B------:R-:W-:Y:S01]  /*12d0*/  MOV R11, UR7 ;  /* 0x00000007000b7c02 */ /* 0x000fe20008000f00 */
[----:B------:R-:W-:Y:S02]  /*12e0*/  IMAD.U32 R6, RZ, RZ, UR4 ;  /* 0x00000004ff067e24 */ /* 0x000fe4000f8e00ff */
[----:B------:R-:W-:-:S02]  /*12f0*/  IMAD.U32 R7, RZ, RZ, UR5 ;  /* 0x00000005ff077e24 */ /* 0x000fc4000f8e00ff */
[----:B------:R-:W-:Y:S02]  /*1300*/  IMAD.MOV.U32 R8, RZ, RZ, 0x1e1 ;  /* 0x000001e1ff087424 */ /* 0x000fe400078e00ff */
[----:B------:R-:W-:Y:S02]  /*1310*/  IMAD.MOV.U32 R12, RZ, RZ, 0x1 ;  /* 0x00000001ff0c7424 */ /* 0x000fe400078e00ff */
[----:B0-----:R-:W-:-:S07]  /*1320*/  IMAD.MOV.U32 R13, RZ, RZ, RZ ;  /* 0x000000ffff0d7224 */ /* 0x001fce00078e00ff */
[----:B------:R-:W-:-:S07]  /*1330*/  LEPC R20, `(.L_x_13) ;  /* 0x000000001014794e */ /* 0x000fce0000000000 */
[----:B-123-5:R-:W-:Y:S05]  /*1340*/  CALL.ABS.NOINC R14 ;  /* 0x000000000e007343 */ /* 0x02efea0003c00000 */
.L_x_13:
[----:B------:R-:W-:-:S06]  /*1350*/  ULOP3.LUT UR4, UR40, 0x1, URZ, 0xfc, !UPT ;  /* 0x0000000128047892 */ /* 0x000fcc000f8efc3f */
[----:B------:R-:W-:-:S04]  /*1360*/  MOV R0, UR4 ;  /* 0x0000000400007c02 */ /* 0x000fc80008000f00 */
[----:B------:R-:W-:-:S13]  /*1370*/  ISETP.NE.AND P0, PT, R0, 0x3, PT ;  /* 0x000000030000780c */ /* 0x000fda0003f05270 */
[----:B------:R-:W-:Y:S05]  /*1380*/  @!P0 BRA `(.L_x_14) ;  /* 0x0000000000048947 */ /* 0x000fea0003800000 */
[----:B------:R-:W-:Y:S01]  /*1390*/  BPT.TRAP 0x1 ;  /* 0x000000040000795c */ /* 0x000fe20000300000 */
.L_x_14:
[----:B-1----:R-:W-:Y:S02]  /*13a0*/  IMAD.U32 R3, RZ, RZ, UR39 ;  /* 0x00000027ff037e24 */ /* 0x002fe4000f8e00ff */
[----:B------:R-:W-:-:S03]  /*13b0*/  IMAD.U32 R0, RZ, RZ, UR38 ;  /* 0x00000026ff007e24 */ /* 0x000fc6000f8e00ff */
[----:B------:R-:W-:Y:S02]  /*13c0*/  LEA R3, R3, UR46, 0x3 ;  /* 0x0000002e03037c11 */ /* 0x000fe4000f8e18ff */
[----:B------:R-:W-:-:S04]  /*13d0*/  SHF.L.U32 R0, R0, 0x1f, RZ ;  /* 0x0000001f00007819 */ /* 0x000fc800000006ff */
[----:B------:R0:W1:Y:S01]  /*13e0*/  SYNCS.PHASECHK.TRANS64.TRYWAIT P1, [R3+URZ], R0 ;  /* 0x00000000030075a7 */ /* 0x000062000802017f */
[----:B------:R-:W-:Y:S05]  /*13f0*/  @!P0 BRA `(.L_x_15) ;  /* 0x0000000000048947 */ /* 0x000fea0003800000 */
[----:B------:R-:W-:Y:S01]  /*1400*/  BPT.TRAP 0x1 ;  /* 0x000000040000795c */ /* 0x000fe20000300000 */
.L_x_15:
[----:B-1----:R-:W-:Y:S05]  /*1410*/  @P1 BRA `(.L_x_16) ;  /* 0x0000000000081947 */ /* 0x002fea0003800000 */
[----:B------:R-:W1:Y:S02]  /*1420*/  SYNCS.PHASECHK.TRANS64.TRYWAIT P1, [R3+URZ], R0 ;  /* 0x00000000030075a7 */ /* 0x000e64000802017f */
[----:B-1----:R-:W-:Y:S05]  /*1430*/  @!P1 BRA `(.L_x_17) ;  /* 0x000001a000e09947 */ /* 0x002fea0003800000 */
.L_x_16:
[----:B------:R-:W-:-:S04]  /*1440*/  UISETP.LT.AND UP0, UPT, UR44, 0x1, UPT ;  /* 0x000000012c00788c */ /* 0x000fc8000bf01270 */
[----:B------:R-:W-:-:S04]  /*1450*/  USEL UR4, UR44, 0x1, UP0 ;  /* 0x000000012c047887 */ /* 0x000fc80008000000 */
[----:B------:R-:W-:-:S06]  /*1460*/  UIADD3 UR4, UR44, -UR4, URZ ;  /* 0x800000042c047290 */ /* 0x000fcc000fffe03f */
[----:B01----:R-:W-:Y:S01]  /*1470*/  IMAD.U32 R0, RZ, RZ, UR4 ;  /* 0x00000004ff007e24 */ /* 0x003fe2000f8e00ff */
[----:B------:R-:W-:Y:S01]  /*1480*/  MOV R3, UR4 ;  /* 0x0000000400037c02 */ /* 0x000fe20008000f00 */
[----:B------:R-:W-:Y:S05]  /*1490*/  WARPSYNC.ALL ;  /* 0x0000000000007948 */ /* 0x000fea0003800000 */
[----:B------:R-:W-:Y:S01]  /*14a0*/  ISETP.GE.AND P1, PT, R0, 0x1, PT ;  /* 0x000000010000780c */ /* 0x000fe20003f26270 */
[----:B------:R-:W-:Y:S01]  /*14b0*/  UIADD3 UR46, UR46, 0x28100, URZ ;  /* 0x000281002e2e7890 */ /* 0x000fe2000fffe03f */
[----:B------:R-:W-:Y:S01]  /*14c0*/  WARPGROUP.ARRIVE ;  /* 0x00000000000079c5 */ /* 0x000fe20000000000 */
[----:B------:R-:W-:Y:S01]  /*14d0*/  ULOP3.LUT UR4, UR47, 0x10000, URZ, 0xfc, !UPT ;  /* 0x000100002f047892 */ /* 0x000fe2000f8efc3f */
[----:B-----5:R-:W-:Y:S01]  /*14e0*/  STL [R1+0x2c4], R16 ;  /* 0x0002c41001007387 */ /* 0x020fe20000100800 */
[----:B------:R-:W-:-:S02]  /*14f0*/  USHF.R.U32.HI UR46, URZ, 0x4, UR46 ;  /* 0x000000043f2e7899 */ /* 0x000fc4000801162e */
[----:B------:R-:W-:Y:S01]  /*1500*/  ULEA UR6, UR39, UR4, 0xb ;  /* 0x0000000427067291 */ /* 0x000fe2000f8e583f */
[----:B------:R0:W-:Y:S01]  /*1510*/  STL [R1+0x2c0], R3 ;  /* 0x0002c00301007387 */ /* 0x0001e20000100800 */
[----:B------:R-:W-:Y:S01]  /*1520*/  ULOP3.LUT UR5, UR46, 0x3fff, URZ, 0xc0, !UPT ;  /* 0x00003fff2e057892 */ /* 0x000fe2000f8ec03f */
[----:B------:R-:W-:Y:S01]  /*1530*/  UMOV UR9, 0x40000040 ;  /* 0x4000004000097882 */ /* 0x000fe20000000000 */
[----:B------:R-:W-:Y:S02]  /*1540*/  UMOV UR11, 0x40000040 ;  /* 0x40000040000b7882 */ /* 0x000fe40000000000 */
[----:B------:R-:W-:Y:S01]  /*1550*/  ULOP3.LUT UR5, UR5, 0x10000, URZ, 0xfc, !UPT ;  /* 0x0001000005057892 */ /* 0x000fe2000f8efc3f */
[----:B------:R1:W-:Y:S01]  /*1560*/  STL [R1+0x2bc], R2 ;  /* 0x0002bc0201007387 */ /* 0x0003e20000100800 */
[----:B------:R-:W-:Y:S02]  /*1570*/  UMOV UR8, UR6 ;  /* 0x0000000600087c82 */ /* 0x000fe40008000000 */
[----:B------:R-:W-:-:S07]  /*1580*/  ULEA UR7, UR39, UR5, 0xb ;  /* 0x0000000527077291 */ /* 0x000fce000f8e583f */
[----:B------:R-:W-:Y:S02]  /*1590*/  UMOV UR10, UR7 ;  /* 0x00000007000a7c82 */ /* 0x000fe40008000000 */
[----:B------:R-:W-:Y:S01]  /*15a0*/  HGMMA.64x256x16.F32 R24, gdesc[UR8], RZ, !UPT, gsb0 ;  /* 0x03e00000081879f0 */ /* 0x000fe2000c0008ff */
[----:B------:R-:W-:Y:S01]  /*15b0*/  UIADD3 UR8, UR6, 0x400, URZ ;  /* 0x0000040006087890 */ /* 0x000fe2000fffe03f */
[----:B------:R-:W-:Y:S01]  /*15c0*/  UMOV UR9, 0x40000040 ;  /* 0x4000004000097882 */ /* 0x000fe20000000000 */
[----:B------:R-:W-:Y:S02]  /*15d0*/  WARPGROUP.DEPBAR.LE gsb0, 0x0 ;  /* 0x00008000000079c5 */ /* 0x000fe40000010000 */
[----:B------:R-:W-:Y:S01]  /*15e0*/  STL.64 [R1], R24 ;  /* 0x0000001801007387 */ /* 0x000fe20000100a00 */
[----:B------:R-:W-:Y:S01]  /*15f0*/  IMAD.MOV.U32 R235, RZ, RZ, R46 ;  /* 0x000000ffffeb7224 */ /* 0x000fe200078e002e */
[----:B------:R-:W-:Y:S01]  /*1600*/  MOV R232, R49 ;  /* 0x0000003100e87202 */ /* 0x000fe20000000f00 */
[----:B------:R-:W-:Y:S01]  /*1610*/  IMAD.MOV.U32 R234, RZ, RZ, R47 ;  /* 0x000000ffffea7224 */ /* 0x000fe200078e002f */
[----:B------:R-:W-:Y:S01]  /*1620*/  STL.64 [R1+0x8], R26 ;  /* 0x0000081a01007387 */ /* 0x000fe20000100a00 */
        /* <DEDUP_REMOVED lines=65> */
[----:B0-----:R-:W-:Y:S01]  /*1a40*/  MOV R3, R149 ;  /* 0x0000009500037202 */ /* 0x001fe20000000f00 */
[----:B------:R-:W-:Y:S01]  /*1a50*/  IMAD.MOV.U32 R176, RZ, RZ, R92 ;  /* 0x000000ffffb07224 */ /* 0x000fe200078e005c */
[----:B------:R0:W-:Y:S01]  /*1a60*/  STL.64 [R1+0x50], R44 ;  /* 0x0000502c01007387 */ /* 0x0001e20000100a00 */
[----:B------:R-:W-:-:S02]  /*1a70*/  IMAD.MOV.U32 R178, RZ, RZ, R94 ;  /* 0x000000ffffb27224 */ /* 0x000fc400078e005e */
[----:B------:R-:W-:Y:S01]  /*1a80*/  IMAD.MOV.U32 R179, RZ, RZ, R95 ;  /* 0x000000ffffb37224 */ /* 0x000fe200078e005f */
[----:B------:R-:W-:Y:S01]  /*1a90*/  STL [R1+0x578], R160 ;  /* 0x000578a001007387 */ /* 0x000fe20000100800 */
[----:B------:R-:W-:Y:S02]  /*1aa0*/  IMAD.MOV.U32 R180, RZ, RZ, R96 ;  /* 0x000000ffffb47224 */ /* 0x000fe400078e0060 */
[----:B------:R-:W-:Y:S02]  /*1ab0*/  IMAD.MOV.U32 R182, RZ, RZ, R98 ;  /* 0x000000ffffb67224 */ /* 0x000fe400078e0062 */
[----:B------:R-:W-:Y:S02]  /*1ac0*/  IMAD.MOV.U32 R183, RZ, RZ, R99 ;  /* 0x000000ffffb77224 */ /* 0x000fe400078e0063 */
[----:B------:R-:W-:Y:S02]  /*1ad0*/  IMAD.MOV.U32 R184, RZ, RZ, R100 ;  /* 0x000000ffffb87224 */ /* 0x000fe400078e0064 */
[----:B------:R-:W-:-:S02]  /*1ae0*/  IMAD.MOV.U32 R186, RZ, RZ, R102 ;  /* 0x000000ffffba7224 */ /* 0x000fc400078e0066 */
[----:B------:R-:W-:Y:S02]  /*1af0*/  IMAD.MOV.U32 R187, RZ, RZ, R103 ;  /* 0x000000ffffbb7224 */ /* 0x000fe400078e0067 */
        /* <DEDUP_REMOVED lines=23> */
[----:B---3--:R-:W-:Y:S02]  /*1c70*/  IMAD.MOV.U32 R17, RZ, RZ, R135 ;  /* 0x000000ffff117224 */ /* 0x008fe400078e0087 */
        /* <DEDUP_REMOVED lines=8> */
[----:B--2---:R-:W-:Y:S02]  /*1d00*/  IMAD.MOV.U32 R5, RZ, RZ, R147 ;  /* 0x000000ffff057224 */ /* 0x004fe400078e0093 */
[----:B------:R-:W-:Y:S02]  /*1d10*/  IMAD.MOV.U32 R4, RZ, RZ, R148 ;  /* 0x000000ffff047224 */ /* 0x000fe400078e0094 */
[----:B-1----:R-:W-:-:S02]  /*1d20*/  IMAD.MOV.U32 R2, RZ, RZ, R150 ;  /* 0x000000ffff027224 */ /* 0x002fc400078e0096 */
[----:B------:R-:W-:Y:S02]  /*1d30*/  IMAD.MOV.U32 R0, RZ, RZ, R151 ;  /* 0x000000ffff007224 */ /* 0x000fe400078e0097 */
[----:B0-----:R-:W-:-:S06]  /*1d40*/  WARPGROUP.ARRIVE ;  /* 0x00000000000079c5 */ /* 0x001fcc0000000000 */
[----:B------:R-:W-:Y:S03]  /*1d50*/  HGMMA.64x256x16.F32 R24, gdesc[UR8], RZ, !UPT, gsb0 ;  /* 0x03e00000081879f0 */ /* 0x000fe6000c0008ff */
[----:B------:R-:W-:Y:S02]  /*1d60*/  WARPGROUP.DEPBAR.LE gsb0, 0x0 ;  /* 0x00008000000079c5 */ /* 0x000fe40000010000 */
[----:B------:R-:W-:Y:S04]  /*1d70*/  STL.64 [R1+0x570], R150 ;  /* 0x0005709601007387 */ /* 0x000fe80000100a00 */
        /* <DEDUP_REMOVED lines=20> */
[----:B------:R0:W-:Y:S04]  /*1ec0*/  STL.64 [R1+0x4c8], R108 ;  /* 0x0004c86c01007387 */ /* 0x0001e80000100a00 */
[----:B0-----:R-:W2:Y:S04]  /*1ed0*/  LDL.LU R108, [R1] ;  /* 0x00000000016c7983 */ /* 0x001ea80000300800 */
[----:B------:R-:W2:Y:S04]  /*1ee0*/  LDL.LU R109, [R1+0x4] ;  /* 0x00000400016d7983 */ /* 0x000ea80000300800 */
        /* <DEDUP_REMOVED lines=19> */
[----:B------:R-:W2:Y:S01]  /*2020*/  LDL.LU R129, [R1+0x54] ;  /* 0x0000540001817983 */ /* 0x000ea20000300800 */
        /* <DEDUP_REMOVED lines=21> */
[----:B------:R-:W-:Y:S01]  /*2180*/  UIADD3 UR8, UR6, 0x2, URZ ;  /* 0x0000000206087890 */ /* 0x000fe2000fffe03f */
[----:B------:R-:W-:Y:S01]  /*2190*/  IMAD.MOV.U32 R145, RZ, RZ, R220 ;  /* 0x000000ffff917224 */ /* 0x000fe200078e00dc */
[----:B------:R-:W-:Y:S01]  /*21a0*/  UIADD3 UR10, UR7, 0x2, URZ ;  /* 0x00000002070a7890 */ /* 0x000fe2000fffe03f */
[----:B------:R-:W-:Y:S01]  /*21b0*/  IMAD.MOV.U32 R146, RZ, RZ, R219 ;  /* 0x000000ffff927224 */ /* 0x000fe200078e00db */
[----:B------:R-:W-:Y:S01]  /*21c0*/  MOV R219, R17 ;  /* 0x0000001100db7202 */ /* 0x000fe20000000f00 */
[----:B------:R-:W-:Y:S01]  /*21d0*/  IMAD.MOV.U32 R148, RZ, RZ, R217 ;  /* 0x000000ffff947224 */ /* 0x000fe200078e00d9 */
[----:B------:R-:W-:Y:S01]  /*21e0*/  UMOV UR9, 0x40000040 ;  /* 0x4000004000097882 */ /* 0x000fe20000000000 */
[----:B------:R-:W-:Y:S01]  /*21f0*/  IMAD.MOV.U32 R149, RZ, RZ, R216 ;  /* 0x000000ffff957224 */ /* 0x000fe200078e00d8 */
[----:B------:R-:W-:Y:S01]  /*2200*/  UMOV UR11, 0x40000040 ;  /* 0x40000040000b7882 */ /* 0x000fe20000000000 */
[----:B------:R-:W-:Y:S01]  /*2210*/  IMAD.MOV.U32 R150, RZ, RZ, R215 ;  /* 0x000000ffff967224 */ /* 0x000fe200078e00d7 */
[----:B------:R-:W-:Y:S01]  /*2220*/  MOV R215, R21 ;  /* 0x0000001500d77202 */ /* 0x000fe20000000f00 */
        /* <DEDUP_REMOVED lines=17> */
[----:B------:R-:W-:-:S06]  /*2340*/  IMAD.MOV.U32 R234, RZ, RZ, R2 ;  /* 0x000000ffffea7224 */ /* 0x000fcc00078e0002 */
[----:B--2---:R-:W-:-:S06]  /*2350*/  WARPGROUP.ARRIVE ;  /* 0x00000000000079c5 */ /* 0x004fcc0000000000 */
[----:B------:R-:W-:Y:S03]  /*2360*/  HGMMA.64x256x16.F32 R108, gdesc[UR8], R108, gsb0 ;  /* 0x03e00000086c79f0 */ /* 0x000fe6000800086c */
[----:B------:R-:W-:Y:S02]  /*2370*/  WARPGROUP.DEPBAR.LE gsb0, 0x0 ;  /* 0x00008000000079c5 */ /* 0x000fe40000010000 */
[----:B------:R-:W-:Y:S04]  /*2380*/  STL.64 [R1], R108 ;  /* 0x0000006c01007387 */ /* 0x000fe80000100a00 */
        /* <DEDUP_REMOVED lines=63> */
[----:B0-----:R-:W2:Y:S04]  /*2780*/  LDL.LU R160, [R1+0x578] ;  /* 0x0005780001a07983 */ /* 0x001ea80000300800 */
[----:B------:R-:W3:Y:S04]  /*2790*/  LDL.LU.64 R150, [R1+0x570] ;  /* 0x0005700001967983 */ /* 0x000ee80000300a00 */
        /* <DEDUP_REMOVED lines=20> */
[----:B------:R-:W3:Y:S01]  /*28e0*/  LDL.LU.64 R108, [R1+0x4c8] ;  /* 0x0004c800016c7983 */ /* 0x000ee20000300a00 */
[----:B------:R-:W-:Y:S01]  /*28f0*/  UIADD3 UR8, UR6, 0x402, URZ ;  /* 0x0000040206087890 */ /* 0x000fe2000fffe03f */
[----:B------:R-:W-:Y:S01]  /*2900*/  UMOV UR9, 0x40000040 ;  /* 0x4000004000097882 */ /* 0x000fe20000000000 */
[----:B---3--:R-:W-:-:S07]  /*2910*/  WARPGROUP.ARRIVE ;  /* 0x00000000000079c5 */ /* 0x008fce0000000000 */
[----:B------:R-:W-:Y:S03]  /*2920*/  HGMMA.64x256x16.F32 R24, gdesc[UR8], R24, gsb0 ;  /* 0x03e00000081879f0 */ /* 0x000fe60008000818 */
        /* <DEDUP_REMOVED lines=65> */
[----:B0-----:R-:W3:Y:S04]  /*2d40*/  LDL.LU.64 R24, [R1] ;  /* 0x0000000001187983 */ /* 0x001ee80000300a00 */
        /* <DEDUP_REMOVED lines=63> */
[----:B------:R-:W-:-:S02]  /*3140*/  UIADD3 UR8, UR6, 0x4, URZ ;  /* 0x0000000406087890 */ /* 0x000fc4000fffe03f */
[----:B------:R-:W-:Y:S01]  /*3150*/  UIADD3 UR10, UR7, 0x4, URZ ;  /* 0x00000004070a7890 */ /* 0x000fe2000fffe03f */
[----:B------:R-:W-:Y:S01]  /*3160*/  UMOV UR9, 0x40000040 ;  /* 0x4000004000097882 */ /* 0x000fe20000000000 */
[----:B------:R-:W-:Y:S01]  /*3170*/  UMOV UR11, 0x40000040 ;  /* 0x40000040000b7882 */ /* 0x000fe20000000000 */
[----:B---3--:R-:W-:-:S06]  /*3180*/  WARPGROUP.ARRIVE ;  /* 0x00000000000079c5 */ /* 0x008fcc0000000000 */
[----:B------:R-:W-:Y:S03]  /*3190*/  HGMMA.64x256x16.F32 R24, gdesc[UR8], R24, gsb0 ;  /* 0x03e00000081879f0 */ /* 0x000fe60008000818 */
        /* <DEDUP_REMOVED lines=41> */
[----:B------:R0:W-:Y:S01]  /*3430*/  STL.64 [R1+0x50], R44 ;  /* 0x0000502c01007387 */ /* 0x0001e20000100a00 */
[----:B------:R-:W-:Y:S01]  /*3440*/  IMAD.MOV.U32 R208, RZ, RZ, R124 ;  /* 0x000000ffffd07224 */ /* 0x000fe200078e007c */
[----:B------:R-:W-:Y:S01]  /*3450*/  MOV R193, R109 ;  /* 0x0000006d00c17202 */ /* 0x000fe20000000f00 */
[----:B------:R-:W-:Y:S01]  /*3460*/  IMAD.MOV.U32 R206, RZ, RZ, R122 ;  /* 0x000000ffffce7224 */ /* 0x000fe200078e007a */
[----:B------:R-:W3:Y:S01]  /*3470*/  LDL.LU.64 R150, [R1+0x4c0] ;  /* 0x0004c00001967983 */ /* 0x000ee20000300a00 */
        /* <DEDUP_REMOVED lines=60> */
[----:B------:R-:W-:-:S02]  /*3840*/  IMAD.MOV.U32 R167, RZ, RZ, R83 ;  /* 0x000000ffffa77224 */ /* 0x000fc400078e0053 */
[----:B------:R-:W-:Y:S01]  /*3850*/  IMAD.MOV.U32 R164, RZ, RZ, R80 ;  /* 0x000000ffffa47224 */ /* 0x000fe200078e0050 */
[----:B------:R-:W3:Y:S01]  /*3860*/  LDL.LU.64 R118, [R1+0x440] ;  /* 0x0004400001767983 */ /* 0x000ee20000300a00 */
[----:B------:R-:W-:Y:S02]  /*3870*/  IMAD.MOV.U32 R162, RZ, RZ, R78 ;  /* 0x000000ffffa27224 */ /* 0x000fe400078e004e */
[----:B------:R-:W-:Y:S01]  /*3880*/  IMAD.MOV.U32 R163, RZ, RZ, R79 ;  /* 0x000000ffffa37224 */ /* 0x000fe200078e004f */
[----:B------:R-:W3:Y:S01]  /*3890*/  LDL.LU.64 R116, [R1+0x438] ;  /* 0x0004380001747983 */ /* 0x000ee20000300a00 */
[----:B------:R-:W-:Y:S02]  /*38a0*/  IMAD.MOV.U32 R216, RZ, RZ, R76 ;  /* 0x000000ffffd87224 */ /* 0x000fe400078e004c */
        /* <DEDUP_REMOVED lines=58> */
[----:B0-----:R-:W3:Y:S04]  /*3c50*/  LDL.LU.64 R44, [R1+0x318] ;  /* 0x00031800012c7983 */ /* 0x001ee80000300a00 */
        /* <DEDUP_REMOVED lines=11> */
[----:B------:R-:W-:-:S02]  /*3d10*/  UMOV UR9, 0x40000040 ;  /* 0x4000004000097882 */ /* 0x000fc40000000000 */
[----:B--2---:R-:W-:Y:S01]  /*3d20*/  STL [R1+0x2b8], R160 ;  /* 0x0002b8a001007387 */ /* 0x004fe20000100800 */
[----:B---3--:R-:W-:-:S06]  /*3d30*/  WARPGROUP.ARRIVE ;  /* 0x00000000000079c5 */ /* 0x008fcc0000000000 */
        /* <DEDUP_REMOVED lines=64> */
[----:B------:R-:W-:-:S02]  /*4140*/  IMAD.MOV.U32 R145, RZ, RZ, R223 ;  /* 0x000000ffff917224 */ /* 0x000fc400078e00df */
[----:B------:R-:W-:Y:S01]  /*4150*/  IMAD.MOV.U32 R146, RZ, RZ, R222 ;  /* 0x000000ffff927224 */ /* 0x000fe200078e00de */
[----:B------:R-:W-:Y:S01]  /*4160*/  MOV R222, R17 ;  /* 0x0000001100de7202 */ /* 0x000fe20000000f00 */
[----:B------:R-:W-:Y:S02]  /*4170*/  IMAD.MOV.U32 R148, RZ, RZ, R220 ;  /* 0x000000ffff947224 */ /* 0x000fe400078e00dc */
[----:B------:R-:W-:Y:S02]  /*4180*/  IMAD.MOV.U32 R149, RZ, RZ, R219 ;  /* 0x000000ffff957224 */ /* 0x000fe400078e00db */
[----:B------:R-:W-:Y:S01]  /*4190*/  IMAD.MOV.U32 R150, RZ, RZ, R218 ;  /* 0x000000ffff967224 */ /* 0x000fe200078e00da */
[----:B------:R-:W-:Y:S01]  /*41a0*/  MOV R218, R21 ;  /* 0x0000001500da7202 */ /* 0x000fe20000000f00 */
[----:B------:R-:W-:Y:S02]  /*41b0*/  IMAD.MOV.U32 R160, RZ, RZ, R216 ;  /* 0x000000ffffa07224 */ /* 0x000fe400078e00d8 */
[----:B------:R-:W-:-:S02]  /*41c0*/  IMAD.MOV.U32 R130, RZ, RZ, R16 ;  /* 0x000000ffff827224 */ /* 0x000fc400078e0010 */
[----:B------:R-:W-:Y:S01]  /*41d0*/  IMAD.MOV.U32 R132, RZ, RZ, R2 ;  /* 0x000000ffff847224 */ /* 0x000fe200078e0002 */
[----:B------:R-:W-:Y:S01]  /*41e0*/  UIADD3 UR8, UR6, 0x6, URZ ;  /* 0x0000000606087890 */ /* 0x000fe2000fffe03f */
[----:B------:R-:W-:Y:S01]  /*41f0*/  IMAD.MOV.U32 R216, RZ, RZ, R23 ;  /* 0x000000ffffd87224 */ /* 0x000fe200078e0017 */
[----:B------:R-:W-:Y:S01]  /*4200*/  UIADD3 UR10, UR7, 0x6, URZ ;  /* 0x00000006070a7890 */ /* 0x000fe2000fffe03f */
[----:B------:R-:W-:Y:S01]  /*4210*/  IMAD.MOV.U32 R217, RZ, RZ, R22 ;  /* 0x000000ffffd97224 */ /* 0x000fe200078e0016 */
[----:B------:R-:W-:Y:S01]  /*4220*/  UMOV UR9, 0x40000040 ;  /* 0x4000004000097882 */ /* 0x000fe20000000000 */
[----:B------:R-:W-:Y:S01]  /*4230*/  IMAD.MOV.U32 R219, RZ, RZ, R20 ;  /* 0x000000ffffdb7224 */ /* 0x000fe200078e0014 */
[----:B------:R-:W-:Y:S01]  /*4240*/  UMOV UR11, 0x40000040 ;  /* 0x40000040000b7882 */ /* 0x000fe20000000000 */
[----:B------:R-:W-:Y:S01]  /*4250*/  IMAD.MOV.U32 R220, RZ, RZ, R19 ;  /* 0x000000ffffdc7224 */ /* 0x000fe200078e0013 */
[----:B------:R0:W5:Y:S01]  /*4260*/  LDL.LU R16, [R1+0x2c4] ;  /* 0x0002c40001107983 */ /* 0x0001620000300800 */
[----:B------:R-:W-:-:S02]  /*4270*/  IMAD.MOV.U32 R221, RZ, RZ, R18 ;  /* 0x000000ffffdd7224 */ /* 0x000fc400078e0012 */
[----:B------:R-:W-:Y:S01]  /*4280*/  IMAD.MOV.U32 R223, RZ, RZ, R15 ;  /* 0x000000ffffdf7224 */ /* 0x000fe200078e000f */
[----:B------:R0:W5:Y:S01]  /*4290*/  LDL.LU R3, [R1+0x2c0] ;  /* 0x0002c00001037983 */ /* 0x0001620000300800 */
[----:B------:R-:W-:Y:S02]  /*42a0*/  IMAD.MOV.U32 R224, RZ, RZ, R14 ;  /* 0x000000ffffe07224 */ /* 0x000fe400078e000e */
[----:B------:R-:W-:Y:S01]  /*42b0*/  IMAD.MOV.U32 R225, RZ, RZ, R13 ;  /* 0x000000ffffe17224 */ /* 0x000fe200078e000d */
[----:B------:R0:W5:Y:S01]  /*42c0*/  LDL.LU R2, [R1+0x2bc] ;  /* 0x0002bc0001027983 */ /* 0x0001620000300800 */
[----:B------:R-:W-:Y:S02]  /*42d0*/  IMAD.MOV.U32 R227, RZ, RZ, R11 ;  /* 0x000000ffffe37224 */ /* 0x000fe400078e000b */
[----:B------:R-:W-:Y:S02]  /*42e0*/  IMAD.MOV.U32 R228, RZ, RZ, R10 ;  /* 0x000000ffffe47224 */ /* 0x000fe400078e000a */
[----:B------:R-:W-:-:S02]  /*42f0*/  IMAD.MOV.U32 R229, RZ, RZ, R9 ;  /* 0x000000ffffe57224 */ /* 0x000fc400078e0009 */
        /* <DEDUP_REMOVED lines=71> */
[----:B-1----:R0:W5:Y:S04]  /*4770*/  LDL.LU R160, [R1+0x2b8] ;  /* 0x0002b80001a07983 */ /* 0x0021680000300800 */
[----:B------:R-:W2:Y:S04]  /*4780*/  LDL.LU.64 R150, [R1+0x2b0] ;  /* 0x0002b00001967983 */ /* 0x000ea80000300a00 */
        /* <DEDUP_REMOVED lines=20> */
[----:B------:R-:W2:Y:S01]  /*48d0*/  LDL.LU.64 R108, [R1+0x208] ;  /* 0x00020800016c7983 */ /* 0x000ea20000300a00 */
[----:B------:R-:W-:Y:S01]  /*48e0*/  UIADD3 UR8, UR6, 0x406, URZ ;  /* 0x0000040606087890 */ /* 0x000fe2000fffe03f */
[----:B------:R-:W-:Y:S01]  /*48f0*/  UMOV UR9, 0x40000040 ;  /* 0x4000004000097882 */ /* 0x000fe20000000000 */
[----:B--2---:R-:W-:-:S07]  /*4900*/  WARPGROUP.ARRIVE ;  /* 0x00000000000079c5 */ /* 0x004fce0000000000 */
[----:B------:R-:W-:Y:S03]  /*4910*/  HGMMA.64x256x16.F32 R24, gdesc[UR8], R24, gsb0 ;  /* 0x03e00000081879f0 */ /* 0x000fe60008000818 */
[----:B------:R-:W-:Y:S02]  /*4920*/  WARPGROUP.DEPBAR.LE gsb0, 0x0 ;  /* 0x00008000000079c5 */ /* 0x000fe40000010000 */
[----:B0-----:R-:W-:Y:S05]  /*4930*/  @!P1 BRA `(.L_x_18) ;  /* 0x0000004000b49947 */ /* 0x001fea0003800000 */
[----:B------:R-:W-:-:S04]  /*4940*/  UIADD3 UR6, UR39, 0x1, URZ ;  /* 0x0000000127067890 */ /* 0x000fc8000fffe03f */
[----:B------:R-:W-:-:S04]  /*4950*/  UISETP.NE.AND UP0, UPT, UR6, 0x5, UPT ;  /* 0x000000050600788c */ /* 0x000fc8000bf05270 */
[----:B------:R-:W-:Y:S02]  /*4960*/  USEL UR7, URZ, 0x1, UP0 ;  /* 0x000000013f077887 */ /* 0x000fe40008000000 */
[----:B------:R-:W-:Y:S02]  /*4970*/  USEL UR6, UR6, URZ, UP0 ;  /* 0x0000003f06067287 */ /* 0x000fe40008000000 */
[----:B------:R-:W-:-:S06]  /*4980*/  ULOP3.LUT UR7, UR38, UR7, URZ, 0x3c, !UPT ;  /* 0x0000000726077292 */ /* 0x000fcc000f8e3c3f */
[----:B------:R-:W-:Y:S01]  /*4990*/  MOV R0, UR7 ;  /* 0x0000000700007c02 */ /* 0x000fe20008000f00 */
[----:B------:R-:W-:-:S06]  /*49a0*/  UMOV UR7, UR39 ;  /* 0x0000002700077c82 */ /* 0x000fcc0008000000 */
.L_x_25:
[----:B------:R-:W-:Y:S05]  /*49b0*/  @!P0 BRA `(.L_x_19) ;  /* 0x0000000000048947 */ /* 0x000fea0003800000 */
[----:B------:R-:W-:Y:S01]  /*49c0*/  BPT.TRAP 0x1 ;  /* 0x000000040000795c */ /* 0x000fe20000300000 */
.L_x_19:
[----:B------:R-:W0:Y:S01]  /*49d0*/  S2UR UR8, SR_CgaCtaId ;  /* 0x00000000000879c3 */ /* 0x000e220000008800 */
[----:B------:R-:W-:Y:S01]  /*49e0*/  UMOV UR12, 0x400 ;  /* 0x00000400000c7882 */ /* 0x000fe20000000000 */
[----:B------:R-:W-:Y:S01]  /*49f0*/  SHF.L.U32 R4, R0, 0x1f, RZ ;  /* 0x0000001f00047819 */ /* 0x000fe200000006ff */
[----:B0-----:R-:W-:-:S04]  /*4a00*/  ULEA UR12, UR8, UR12, 0x18 ;  /* 0x0000000c080c7291 */ /* 0x001fc8000f8ec03f */
[----:B------:R-:W-:-:S09]  /*4a10*/  ULEA UR8, UR6, UR12, 0x3 ;  /* 0x0000000c06087291 */ /* 0x000fd2000f8e183f */
[----:B------:R0:W1:Y:S01]  /*4a20*/  SYNCS.PHASECHK.TRANS64.TRYWAIT P1, [UR8], R4 ;  /* 0x00000004ff0075a7 */ /* 0x0000620008020148 */
[----:B------:R-:W-:Y:S05]  /*4a30*/  @!P0 BRA `(.L_x_20) ;  /* 0x0000000000048947 */ /* 0x000fea0003800000 */
[----:B------:R-:W-:Y:S01]  /*4a40*/  BPT.TRAP 0x1 ;  /* 0x000000040000795c */ /* 0x000fe20000300000 */
.L_x_20:
[----:B-1----:R-:W-:Y:S05]  /*4a50*/  @P1 BRA `(.L_x_21) ;  /* 0x0000000000081947 */ /* 0x002fea0003800000 */
[----:B------:R-:W1:Y:S02]  /*4a60*/  SYNCS.PHASECHK.TRANS64.TRYWAIT P1, [UR8], R4 ;  /* 0x00000004ff0075a7 */ /* 0x000e640008020148 */
[----:B-1----:R-:W-:Y:S05]  /*4a70*/  @!P1 BRA `(.L_x_22) ;  /* 0x0000016c00649947 */ /* 0x002fea0003800000 */
.L_x_21:
        /* <DEDUP_REMOVED lines=64> */
[----:B--2---:R-:W2:Y:S04]  /*4e80*/  LDL.LU.64 R24, [R1] ;  /* 0x0000000001187983 */ /* 0x004ea80000300a00 */
        /* <DEDUP_REMOVED lines=63> */
[----:B------:R-:W-:-:S02]  /*5280*/  ULEA UR13, UR6, UR4, 0xb ;  /* 0x00000004060d7291 */ /* 0x000fc4000f8e583f */
[----:B------:R-:W-:Y:S01]  /*5290*/  ULEA UR14, UR6, UR5, 0xb ;  /* 0x00000005060e7291 */ /* 0x000fe2000f8e583f */
[----:B-----5:R-:W-:Y:S01]  /*52a0*/  STL [R1+0x2c8], R16 ;  /* 0x0002c81001007387 */ /* 0x020fe20000100800 */
[----:B------:R-:W-:Y:S01]  /*52b0*/  UMOV UR9, 0x40000040 ;  /* 0x4000004000097882 */ /* 0x000fe20000000000 */
[----:B------:R-:W-:Y:S02]  /*52c0*/  UMOV UR11, 0x40000040 ;  /* 0x40000040000b7882 */ /* 0x000fe40000000000 */
[----:B------:R-:W-:Y:S01]  /*52d0*/  UMOV UR8, UR13 ;  /* 0x0000000d00087c82 */ /* 0x000fe20008000000 */
[----:B------:R-:W-:Y:S01]  /*52e0*/  STL [R1+0x2c4], R3 ;  /* 0x0002c40301007387 */ /* 0x000fe20000100800 */
[----:B------:R-:W-:-:S03]  /*52f0*/  UMOV UR10, UR14 ;  /* 0x0000000e000a7c82 */ /* 0x000fc60008000000 */
[----:B------:R3:W-:Y:S04]  /*5300*/  STL [R1+0x2c0], R2 ;  /* 0x0002c00201007387 */ /* 0x0007e80000100800 */
[----:B------:R4:W-:Y:S01]  /*5310*/  STL [R1+0x2bc], R0 ;  /* 0x0002bc0001007387 */ /* 0x0009e20000100800 */
[----:B--2---:R-:W-:-:S06]  /*5320*/  WARPGROUP.ARRIVE ;  /* 0x00000000000079c5 */ /* 0x004fcc0000000000 */
[----:B------:R-:W-:Y:S03]  /*5330*/  HGMMA.64x256x16.F32 R24, gdesc[UR8], R24, gsb0 ;  /* 0x03e00000081879f0 */ /* 0x000fe60008000818 */
[----:B------:R-:W-:Y:S02]  /*5340*/  WARPGROUP.DEPBAR.LE gsb0, 0x0 ;  /* 0x00008000000079c5 */ /* 0x000fe40000010000 */
[----:B------:R-:W-:Y:S01]  /*5350*/  STL.64 [R1], R24 ;  /* 0x0000001801007387 */ /* 0x000fe20000100a00 */
[----:B---3--:R-:W-:Y:S01]  /*5360*/  MOV R2, R150 ;  /* 0x0000009600027202 */ /* 0x008fe20000000f00 */
[----:B----4-:R-:W-:Y:S01]  /*5370*/  IMAD.MOV.U32 R0, RZ, RZ, R151 ;  /* 0x000000ffff007224 */ /* 0x010fe200078e0097 */
[----:B-1----:R-:W-:Y:S01]  /*5380*/  MOV R5, R147 ;  /* 0x0000009300057202 */ /* 0x002fe20000000f00 */
[----:B------:R-:W-:Y:S01]  /*5390*/  STL.64 [R1+0x8], R26 ;  /* 0x0000081a01007387 */ /* 0x000fe20000100a00 */
[----:B0-----:R-:W-:Y:S01]  /*53a0*/  IMAD.MOV.U32 R4, RZ, RZ, R148 ;  /* 0x000000ffff047224 */ /* 0x001fe200078e0094 */
        /* <DEDUP_REMOVED lines=38> */
[----:B------:R-:W2:Y:S01]  /*5610*/  LDL.LU.64 R150, [R1+0x780] ;  /* 0x0007800001967983 */ /* 0x000ea20000300a00 */
        /* <DEDUP_REMOVED lines=92> */
[----:B------:R-:W-:-:S02]  /*5be0*/  IMAD.MOV.U32 R231, RZ, RZ, R50 ;  /* 0x000000ffffe77224 */ /* 0x000fc400078e0032 */
[----:B------:R-:W-:Y:S01]  /*5bf0*/  IMAD.MOV.U32 R232, RZ, RZ, R49 ;  /* 0x000000ffffe87224 */ /* 0x000fe200078e0031 */
[----:B------:R-:W2:Y:S01]  /*5c00*/  LDL.LU.64 R102, [R1+0x6c0] ;  /* 0x0006c00001667983 */ /* 0x000ea20000300a00 */
[----:B------:R-:W-:Y:S02]  /*5c10*/  IMAD.MOV.U32 R235, RZ, RZ, R46 ;  /* 0x000000ffffeb7224 */ /* 0x000fe400078e002e */
[----:B------:R-:W-:Y:S01]  /*5c20*/  IMAD.MOV.U32 R234, RZ, RZ, R47 ;  /* 0x000000ffffea7224 */ /* 0x000fe200078e002f */
        /* <DEDUP_REMOVED lines=28> */
[----:B0-----:R-:W2:Y:S04]  /*5df0*/  LDL.LU.64 R44, [R1+0x5d8] ;  /* 0x0005d800012c7983 */ /* 0x001ea80000300a00 */
        /* <DEDUP_REMOVED lines=11> */
[----:B------:R-:W-:-:S02]  /*5eb0*/  UMOV UR9, 0x40000040 ;  /* 0x4000004000097882 */ /* 0x000fc40000000000 */
[----:B------:R-:W-:Y:S01]  /*5ec0*/  STL [R1+0x580], R160 ;  /* 0x000580a001007387 */ /* 0x000fe20000100800 */
[----:B--2---:R-:W-:-:S06]  /*5ed0*/  WARPGROUP.ARRIVE ;  /* 0x00000000000079c5 */ /* 0x004fcc0000000000 */
        /* <DEDUP_REMOVED lines=91> */
[----:B------:R-:W-:Y:S01]  /*6490*/  IMAD.MOV.U32 R235, RZ, RZ, R0 ;  /* 0x000000ffffeb7224 */ /* 0x000fe200078e0000 */
[----:B------:R-:W-:Y:S02]  /*64a0*/  UIADD3 UR8, UR13, 0x2, URZ ;  /* 0x000000020d087890 */ /* 0x000fe4000fffe03f */
[----:B------:R-:W-:Y:S01]  /*64b0*/  UIADD3 UR10, UR14, 0x2, URZ ;  /* 0x000000020e0a7890 */ /* 0x000fe2000fffe03f */
[----:B------:R-:W-:Y:S01]  /*64c0*/  UMOV UR9, 0x40000040 ;  /* 0x4000004000097882 */ /* 0x000fe20000000000 */
[----:B------:R-:W-:Y:S01]  /*64d0*/  UMOV UR11, 0x40000040 ;  /* 0x40000040000b7882 */ /* 0x000fe20000000000 */
        /* <DEDUP_REMOVED lines=236> */
[----:B------:R-:W-:Y:S01]  /*73a0*/  STL.64 [R1+0x30], R36 ;  /* 0x0000302401007387 */ /* 0x000fe20000100a00 */
[----:B------:R-:W-:-:S03]  /*73b0*/  IMAD.MOV.U32 R5, RZ, RZ, R150 ;  /* 0x000000ffff057224 */ /* 0x000fc600078e0096 */
[----:B------:R-:W-:Y:S01]  /*73c0*/  STL.64 [R1+0x38], R38 ;  /* 0x0000382601007387 */ /* 0x000fe20000100a00 */
[----:B------:R-:W-:-:S03]  /*73d0*/  MOV R4, R151 ;  /* 0x0000009700047202 */ /* 0x000fc60000000f00 */
[----:B------:R-:W-:Y:S01]  /*73e0*/  STL.64 [R1+0x40], R40 ;  /* 0x0000402801007387 */ /* 0x000fe20000100a00 */
[----:B------:R-:W-:Y:S01]  /*73f0*/  MOV R7, R148 ;  /* 0x0000009400077202 */ /* 0x000fe20000000f00 */
[----:B------:R-:W-:Y:S02]  /*7400*/  IMAD.MOV.U32 R6, RZ, RZ, R149 ;  /* 0x000000ffff067224 */ /* 0x000fe400078e0095 */
[----:B------:R-:W-:Y:S01]  /*7410*/  STL.64 [R1+0x48], R42 ;  /* 0x0000482a01007387 */ /* 0x000fe20000100a00 */
[----:B------:R-:W-:-:S03]  /*7420*/  IMAD.MOV.U32 R9, RZ, RZ, R146 ;  /* 0x000000ffff097224 */ /* 0x000fc600078e0092 */
[----:B------:R0:W-:Y:S01]  /*7430*/  STL.64 [R1+0x50], R44 ;  /* 0x0000502c01007387 */ /* 0x0001e20000100a00 */
[----:B------:R-:W-:Y:S01]  /*7440*/  IMAD.MOV.U32 R8, RZ, RZ, R147 ;  /* 0x000000ffff087224 */ /* 0x000fe200078e0093 */
[----:B------:R-:W-:Y:S02]  /*7450*/  MOV R10, R145 ;  /* 0x00000091000a7202 */ /* 0x000fe40000000f00 */
[----:B------:R-:W3:Y:S01]  /*7460*/  LDL.LU.64 R150, [R1+0x4c8] ;  /* 0x0004c80001967983 */ /* 0x000ee20000300a00 */
[----:B------:R-:W-:Y:S01]  /*7470*/  IMAD.MOV.U32 R11, RZ, RZ, R144 ;  /* 0x000000ffff0b7224 */ /* 0x000fe200078e0090 */
[----:B------:R-:W-:Y:S02]  /*7480*/  MOV R13, R142 ;  /* 0x0000008e000d7202 */ /* 0x000fe40000000f00 */
[----:B------:R-:W3:Y:S01]  /*7490*/  LDL.LU.64 R148, [R1+0x4c0] ;  /* 0x0004c00001947983 */ /* 0x000ee20000300a00 */
[----:B------:R-:W-:-:S03]  /*74a0*/  IMAD.MOV.U32 R12, RZ, RZ, R143 ;  /* 0x000000ffff0c7224 */ /* 0x000fc600078e008f */
[----:B------:R-:W3:Y:S01]  /*74b0*/  LDL.LU.64 R146, [R1+0x4b8] ;  /* 0x0004b80001927983 */ /* 0x000ee20000300a00 */
[----:B------:R-:W-:Y:S01]  /*74c0*/  IMAD.MOV.U32 R15, RZ, RZ, R140 ;  /* 0x000000ffff0f7224 */ /* 0x000fe200078e008c */
[----:B------:R-:W-:Y:S01]  /*74d0*/  MOV R17, R139 ;  /* 0x0000008b00117202 */ /* 0x000fe20000000f00 */
[----:B------:R-:W-:Y:S01]  /*74e0*/  IMAD.MOV.U32 R14, RZ, RZ, R141 ;  /* 0x000000ffff0e7224 */ /* 0x000fe200078e008d */
        /* <DEDUP_REMOVED lines=249> */
[----:B------:R-:W-:Y:S01]  /*8480*/  IMAD.MOV.U32 R230, RZ, RZ, R9 ;  /* 0x000000ffffe67224 */ /* 0x000fe200078e0009 */
[----:B------:R0:W5:Y:S01]  /*8490*/  LDL.LU R0, [R1+0x2bc] ;  /* 0x0002bc0001007983 */ /* 0x0001620000300800 */
[----:B------:R-:W-:-:S02]  /*84a0*/  IMAD.MOV.U32 R231, RZ, RZ, R8 ;  /* 0x000000ffffe77224 */ /* 0x000fc400078e0008 */
        /* <DEDUP_REMOVED lines=98> */
[----:B------:R-:W-:Y:S01]  /*8ad0*/  BPT.TRAP 0x1 ;  /* 0x000000040000795c */ /* 0x000fe20000300000 */
.L_x_23:
[----:B------:R-:W-:Y:S02]  /*8ae0*/  UISETP.GT.U32.AND UP0, UPT, UR40, 0x1, UPT ;  /* 0x000000012800788c */ /* 0x000fe4000bf04070 */
[----:B------:R-:W-:-:S04]  /*8af0*/  ULEA UR12, UR7, UR12, 0x3 ;  /* 0x0000000c070c7291 */ /* 0x000fc8000f8e183f */
[----:B------:R-:W-:Y:S01]  /*8b00*/  UIADD3 UR12, UR12, 0x28, URZ ;  /* 0x000000280c0c7890 */ /* 0x000fe2000fffe03f */
[----:B------:R-:W-:-:S03]  /*8b10*/  PLOP3.LUT P1, PT, PT, PT, UP0, 0x80, 0x0 ;  /* 0x000000000000781c */ /* 0x000fc60003f2f008 */
[----:B------:R-:W-:-:S09]  /*8b20*/  UPRMT UR12, URZ, 0x654, UR12 ;  /* 0x000006543f0c7896 */ /* 0x000fd2000800000c */
[----:B------:R-:W-:Y:S01]  /*8b30*/  SYNCS.ARRIVE.TRANS64.RED.A1T0 RZ, [UR12], RZ ;  /* 0x000000ffffff79a7 */ /* 0x000fe2000810040c */
[----:B------:R-:W-:Y:S05]  /*8b40*/  @P1 BRA `(.L_x_24) ;  /* 0x0000000000041947 */ /* 0x000fea0003800000 */
[----:B------:R-:W-:Y:S01]  /*8b50*/  BPT.TRAP 0x1 ;  /* 0x000000040000795c */ /* 0x000fe20000300000 */
.L_x_24:
[----:B------:R-:W-:Y:S01]  /*8b60*/  UIADD3 UR6, UR6, 0x1, URZ ;  /* 0x0000000106067890 */ /* 0x000fe2000fffe03f */
[C---:B-----5:R-:W-:Y:S01]  /*8b70*/  ISETP.GT.AND P1, PT, R3.reuse, 0x1, PT ;  /* 0x000000010300780c */ /* 0x060fe20003f24270 */
[----:B------:R-:W-:Y:S01]  /*8b80*/  UIADD3 UR7, UR7, 0x1, URZ ;  /* 0x0000000107077890 */ /* 0x000fe2000fffe03f */
[----:B------:R-:W-:Y:S01]  /*8b90*/  VIADD R3, R3, 0xffffffff ;  /* 0xffffffff03037836 */ /* 0x000fe20000000000 */
[----:B------:R-:W-:Y:S02]  /*8ba0*/  UISETP.NE.AND UP0, UPT, UR6, 0x5, UPT ;  /* 0x000000050600788c */ /* 0x000fe4000bf05270 */
[----:B------:R-:W-:Y:S02]  /*8bb0*/  UISETP.NE.AND UP1, UPT, UR7, 0x5, UPT ;  /* 0x000000050700788c */ /* 0x000fe4000bf25270 */
[----:B------:R-:W-:Y:S02]  /*8bc0*/  USEL UR8, URZ, 0x1, UP0 ;  /* 0x000000013f087887 */ /* 0x000fe40008000000 */
[----:B------:R-:W-:-:S02]  /*8bd0*/  USEL UR6, UR6, URZ, UP0 ;  /* 0x0000003f06067287 */ /* 0x000fc40008000000 */
[----:B------:R-:W-:Y:S02]  /*8be0*/  USEL UR7, UR7, URZ, UP1 ;  /* 0x0000003f07077287 */ /* 0x000fe40008800000 */
[----:B------:R-:W-:Y:S01]  /*8bf0*/  LOP3.LUT R0, R0, UR8, RZ, 0x3c, !PT ;  /* 0x0000000800007c12 */ /* 0x000fe2000f8e3cff */
[----:B------:R-:W-:Y:S09]  /*8c00*/  @P1 BRA `(.L_x_25) ;  /* 0xffffffbc00681947 */ /* 0x000ff2000383ffff */
.L_x_18:
[----:B------:R-:W0:Y:S02]  /*8c10*/  LDC R0, c[0x0][0x28c] ;  /* 0x0000a300ff007b82 */ /* 0x000e240000000800 */
[----:B0-----:R-:W-:-:S13]  /*8c20*/  ISETP.GE.AND P1, PT, R0, 0x1, PT ;  /* 0x000000010000780c */ /* 0x001fda0003f26270 */
[----:B------:R-:W-:Y:S05]  /*8c30*/  @!P1 BRA `(.L_x_26) ;  /* 0x00000000004c9947 */ /* 0x000fea0003800000 */
[----:B------:R-:W-:Y:S05]  /*8c40*/  @!P0 BRA `(.L_x_27) ;  /* 0x0000000000048947 */ /* 0x000fea0003800000 */
[----:B------:R-:W-:Y:S01]  /*8c50*/  BPT.TRAP 0x1 ;  /* 0x000000040000795c */ /* 0x000fe20000300000 */
.L_x_27:
[----:B------:R-:W0:Y:S01]  /*8c60*/  S2UR UR7, SR_CgaCtaId ;  /* 0x00000000000779c3 */ /* 0x000e220000008800 */
[----:B------:R-:W-:-:S04]  /*8c70*/  UISETP.LT.AND UP0, UPT, UR44, 0x1, UPT ;  /* 0x000000012c00788c */ /* 0x000fc8000bf01270 */
[----:B------:R-:W-:Y:S02]  /*8c80*/  USEL UR6, UR44, 0x1, UP0 ;  /* 0x000000012c067887 */ /* 0x000fe40008000000 */
[----:B------:R-:W-:Y:S02]  /*8c90*/  UISETP.GT.U32.AND UP0, UPT, UR40, 0x1, UPT ;  /* 0x000000012800788c */ /* 0x000fe4000bf04070 */
[----:B------:R-:W-:-:S04]  /*8ca0*/  UIADD3 UR6, UR39, UR44, -UR6 ;  /* 0x0000002c27067290 */ /* 0x000fc8000fffe806 */
[----:B------:R-:W-:Y:S01]  /*8cb0*/  UIMAD.WIDE.U32 UR4, UR6, -0x33333333, URZ ;  /* 0xcccccccd060478a5 */ /* 0x000fe2000f8e003f */
[----:B------:R-:W-:-:S03]  /*8cc0*/  PLOP3.LUT P0, PT, PT, PT, UP0, 0x80, 0x0 ;  /* 0x000000000000781c */ /* 0x000fc60003f0f008 */
[----:B------:R-:W-:-:S03]  /*8cd0*/  USHF.R.U32.HI UR4, URZ, 0x2, UR5 ;  /* 0x000000023f047899 */ /* 0x000fc60008011605 */
[----:B------:R-:W-:Y:S01]  /*8ce0*/  UMOV UR5, 0x400 ;  /* 0x0000040000057882 */ /* 0x000fe20000000000 */
[----:B------:R-:W-:Y:S02]  /*8cf0*/  UIMAD UR6, UR4, -0x5, UR6 ;  /* 0xfffffffb040678a4 */ /* 0x000fe4000f8e0206 */
[----:B0-----:R-:W-:-:S04]  /*8d00*/  ULEA UR5, UR7, UR5, 0x18 ;  /* 0x0000000507057291 */ /* 0x001fc8000f8ec03f */
[----:B------:R-:W-:-:S04]  /*8d10*/  ULEA UR6, UR6, UR5, 0x3 ;  /* 0x0000000506067291 */ /* 0x000fc8000f8e183f */
[----:B------:R-:W-:-:S04]  /*8d20*/  UIADD3 UR6, UR6, 0x28, URZ ;  /* 0x0000002806067890 */ /* 0x000fc8000fffe03f */
[----:B------:R-:W-:-:S09]  /*8d30*/  UPRMT UR6, URZ, 0x654, UR6 ;  /* 0x000006543f067896 */ /* 0x000fd20008000006 */
[----:B------:R-:W-:Y:S01]  /*8d40*/  SYNCS.ARRIVE.TRANS64.RED.A1T0 RZ, [UR6], RZ ;  /* 0x000000ffffff79a7 */ /* 0x000fe20008100406 */
[----:B------:R-:W-:Y:S05]  /*8d50*/  @P0 BRA `(.L_x_26) ;  /* 0x0000000000040947 */ /* 0x000fea0003800000 */
[----:B------:R-:W-:Y:S01]  /*8d60*/  BPT.TRAP 0x1 ;  /* 0x000000040000795c */ /* 0x000fe20000300000 */
.L_x_26:
[----:B------:R-:W0:Y:S01]  /*8d70*/  S2R R8, SR_TID.X ;  /* 0x0000000000087919 */ /* 0x000e220000002100 */
[----:B------:R-:W-:Y:S01]  /*8d80*/  IMAD.MOV.U32 R19, RZ, RZ, 0x6540 ;  /* 0x00006540ff137424 */ /* 0x000fe200078e00ff */
[----:B------:R-:W-:Y:S01]  /*8d90*/  USHF.R.S32.HI UR10, URZ, 0x1f, UR43 ;  /* 0x0000001f3f0a7899 */ /* 0x000fe2000801142b */
[----:B-----5:R-:W-:Y:S01]  /*8da0*/  LOP3.LUT R4, R160, 0x1, RZ, 0xc0, !PT ;  /* 0x00000001a0047812 */ /* 0x020fe200078ec0ff */
[----:B------:R-:W-:Y:S01]  /*8db0*/  ULDC.64 UR8, c[0x0][0x5d0] ;  /* 0x0001740000087ab9 */ /* 0x000fe20000000a00 */
[----:B------:R-:W-:Y:S01]  /*8dc0*/  UIMAD.WIDE UR6, UR41, 0x100, URZ ;  /* 0x00000100290678a5 */ /* 0x000fe2000f8e023f */
[----:B------:R-:W-:Y:S01]  /*8dd0*/  IMAD.U32 R6, RZ, RZ, UR8 ;  /* 0x00000008ff067e24 */ /* 0x000fe2000f8e00ff */
[----:B------:R-:W-:Y:S01]  /*8de0*/  UIMAD UR4, UR10, UR8, URZ ;  /* 0x000000080a0472a4 */ /* 0x000fe2000f8e023f */
[----:B------:R-:W-:Y:S01]  /*8df0*/  IMAD.SHL.U32 R3, R4, 0x40, RZ ;  /* 0x0000004004037824 */ /* 0x000fe200078e00ff */
[----:B------:R-:W-:Y:S02]  /*8e00*/  USHF.L.U32 UR41, UR41, 0x8, URZ ;  /* 0x0000000829297899 */ /* 0x000fe4000800063f */
[----:B------:R-:W-:Y:S01]  /*8e10*/  UIMAD UR4, UR43, UR9, UR4 ;  /* 0x000000092b0472a4 */ /* 0x000fe2000f8e0204 */
[----:B------:R-:W-:Y:S01]  /*8e20*/  ULDC UR8, c[0x0][0x284] ;  /* 0x0000a10000087ab9 */ /* 0x000fe20000000800 */
[----:B------:R-:W-:Y:S01]  /*8e30*/  UIADD3 UR39, UR44, UR39, URZ ;  /* 0x000000272c277290 */ /* 0x000fe2000fffe03f */
[----:B------:R-:W-:Y:S01]  /*8e40*/  IMAD.U32 R17, RZ, RZ, UR8 ;  /* 0x00000008ff117e24 */ /* 0x000fe2000f8e00ff */
[----:B------:R-:W-:-:S02]  /*8e50*/  UISETP.GE.U32.AND UP2, UPT, UR44, 0x5, UPT ;  /* 0x000000052c00788c */ /* 0x000fc4000bf46070 */
[----:B------:R-:W-:-:S04]  /*8e60*/  UISETP.GT.U32.AND UP1, UPT, UR39, 0x4, UPT ;  /* 0x000000042700788c */ /* 0x000fc8000bf24070 */
[----:B------:R-:W-:Y:S01]  /*8e70*/  UISETP.LT.U32.AND UP1, UPT, UR44, 0x5, UP1 ;  /* 0x000000052c00788c */ /* 0x000fe20008f21070 */
[----:B0-----:R-:W-:Y:S02]  /*8e80*/  SHF.L.U32 R18, R8, 0x1, RZ ;  /* 0x0000000108127819 */ /* 0x001fe400000006ff */
[----:B------:R-:W-:Y:S02]  /*8e90*/  SHF.R.U32.HI R0, RZ, 0x2, R8 ;  /* 0x00000002ff007819 */ /* 0x000fe40000011608 */
[----:B------:R-:W-:Y:S02]  /*8ea0*/  LOP3.LUT R18, R18, 0x6, RZ, 0xc0, !PT ;  /* 0x0000000612127812 */ /* 0x000fe400078ec0ff */
[----:B------:R-:W-:Y:S02]  /*8eb0*/  LOP3.LUT R5, R8, 0x60, RZ, 0xc0, !PT ;  /* 0x0000006008057812 */ /* 0x000fe400078ec0ff */
[----:B------:R-:W-:Y:S01]  /*8ec0*/  PRMT R18, R18, R19, UR42 ;  /* 0x0000002a12127e16 */ /* 0x000fe20008000013 */
[----:B------:R-:W-:Y:S01]  /*8ed0*/  USHF.L.U32 UR42, UR42, 0x8, URZ ;  /* 0x000000082a2a7899 */ /* 0x000fe2000800063f */
[----:B------:R-:W-:-:S02]  /*8ee0*/  LOP3.LUT R0, R0, 0x7, RZ, 0xc0, !PT ;  /* 0x0000000700007812 */ /* 0x000fc400078ec0ff */
[----:B------:R-:W-:Y:S02]  /*8ef0*/  SHF.R.S32.HI R19, RZ, 0x1f, R18 ;  /* 0x0000001fff137819 */ /* 0x000fe40000011412 */
[----:B------:R-:W-:Y:S02]  /*8f00*/  SHF.R.U32.HI R5, RZ, 0x1, R5 ;  /* 0x00000001ff057819 */ /* 0x000fe40000011605 */
[----:B------:R-:W-:Y:S01]  /*8f10*/  LOP3.LUT R3, R3, 0x40, R0, 0xe2, !PT ;  /* 0x0000004003037812 */ /* 0x000fe200078ee200 */
[----:B------:R-:W-:Y:S01]  /*8f20*/  IMAD.WIDE.U32 R6, R6, UR43, R18 ;  /* 0x0000002b06067c25 */ /* 0x000fe2000f8e0012 */
[----:B------:R-:W-:Y:S02]  /*8f30*/  IADD3 R0, RZ, -R5, -R0 ;  /* 0x80000005ff007210 */ /* 0x000fe40007ffe800 */
[----:B------:R-:W-:Y:S02]  /*8f40*/  LOP3.LUT R3, R3, UR6, R5, 0xfe, !PT ;  /* 0x0000000603037c12 */ /* 0x000fe4000f8efe05 */
[----:B------:R-:W-:Y:S01]  /*8f50*/  IADD3 R7, R7, UR4, RZ ;  /* 0x0000000407077c10 */ /* 0x000fe2000fffe0ff */
[----:B------:R-:W-:Y:S01]  /*8f60*/  ULDC UR4, c[0x0][0x288] ;  /* 0x0000a20000047ab9 */ /* 0x000fe20000000800 */
[----:B------:R-:W-:Y:S01]  /*8f70*/  IMAD R0, R4, -0x40, R0 ;  /* 0xffffffc004007824 */ /* 0x000fe200078e0200 */
[----:B------:R-:W-:Y:S01]  /*8f80*/  UISETP.GE.AND UP0, UPT, UR42, UR4, UPT ;  /* 0x000000042a00728c */ /* 0x000fe2000bf06270 */
[----:B------:R-:W-:-:S03]  /*8f90*/  IMAD.MOV.U32 R4, RZ, RZ, -0x2 ;  /* 0xfffffffeff047424 */ /* 0x000fc600078e00ff */
[----:B------:R-:W-:Y:S02]  /*8fa0*/  UISETP.GE.OR UP0, UPT, UR41, UR8, UP0 ;  /* 0x000000082900728c */ /* 0x000fe40008706670 */
[----:B------:R-:W-:Y:S01]  /*8fb0*/  IADD3 R17, R17, -UR41, R0 ;  /* 0x8000002911117c10 */ /* 0x000fe2000fffe000 */
[----:B------:R-:W-:Y:S01]  /*8fc0*/  USEL UR8, URZ, 0x1, !UP1 ;  /* 0x000000013f087887 */ /* 0x000fe2000c800000 */
[----:B------:R-:W-:Y:S01]  /*8fd0*/  LOP3.LUT R0, R8, 0x3, RZ, 0xc0, !PT ;  /* 0x0000000308007812 */ /* 0x000fe200078ec0ff */
[----:B------:R-:W-:Y:S01]  /*8fe0*/  UMOV UR41, 0xffffffff ;  /* 0xffffffff00297882 */ /* 0x000fe20000000000 */
[----:B------:R-:W-:Y:S01]  /*8ff0*/  PLOP3.LUT P0, PT, PT, PT, UP0, 0x80, 0x0 ;  /* 0x000000000000781c */ /* 0x000fe20003f0f008 */
[----:B------:R-:W-:Y:S02]  /*9000*/  ULOP3.LUT UR38, UR38, UR8, URZ, 0x3c, !UPT ;  /* 0x0000000826267292 */ /* 0x000fe4000f8e3c3f */
[----:B------:R-:W-:Y:S01]  /*9010*/  IMAD R0, R0, R4, UR4 ;  /* 0x0000000400007e24 */ /* 0x000fe2000f8e0204 */
[----:B------:R-:W-:-:S04]  /*9020*/  UIMAD.WIDE.U32 UR4, UR39, -0x33333333, URZ ;  /* 0xcccccccd270478a5 */ /* 0x000fc8000f8e003f */
[----:B------:R-:W-:Y:S01]  /*9030*/  USHF.R.U32.HI UR4, URZ, 0x2, UR5 ;  /* 0x000000023f047899 */ /* 0x000fe20008011605 */
[----:B------:R-:W-:-:S03]  /*9040*/  IADD3 R0, R0, -UR42, RZ ;  /* 0x8000002a00007c10 */ /* 0x000fc6000fffe0ff */
[----:B------:R-:W-:Y:S02]  /*9050*/  UIMAD UR39, UR4, -0x5, UR39 ;  /* 0xfffffffb042778a4 */ /* 0x000fe4000f8e0227 */
[----:B------:R-:W-:Y:S01]  /*9060*/  @UP2 ULOP3.LUT UR38, UR38, 0x1, UR4, 0x78, !UPT ;  /* 0x0000000126262892 */ /* 0x000fe2000f8e7804 */
[----:B------:R-:W-:Y:S11]  /*9070*/  @P0 BRA `(.L_x_28) ;  /* 0x0000010400d80947 */ /* 0x000ff60003800000 */
[----:B------:R-:W-:Y:S01]  /*9080*/  FSETP.NEU.AND P0, PT, R16, RZ, PT ;  /* 0x000000ff1000720b */ /* 0x000fe20003f0d000 */
[----:B------:R-:W-:Y:S01]  /*9090*/  ULDC.64 UR8, c[0x0][0x5c8] ;  /* 0x0001720000087ab9 */ /* 0x000fe20000000a00 */
[----:B------:R-:W-:Y:S01]  /*90a0*/  ISETP.GT.AND P3, PT, R17, RZ, PT ;  /* 0x000000ff1100720c */ /* 0x000fe20003f64270 */
[----:B------:R-:W-:Y:S01]  /*90b0*/  UIMAD UR4, UR7, UR8, URZ ;  /* 0x00000008070472a4 */ /* 0x000fe2000f8e023f */
[----:B------:R-:W-:Y:S01]  /*90c0*/  IMAD.U32 R10, RZ, RZ, UR9 ;  /* 0x00000009ff0a7e24 */ /* 0x000fe2000f8e00ff */
[----:B------:R-:W-:Y:S01]  /*90d0*/  BSSY B0, `(.L_x_28) ;  /* 0x0001070000007945 */ /* 0x000fe20003800000 */
[----:B------:R-:W-:Y:S01]  /*90e0*/  IMAD.WIDE.U32 R6, R3, UR8, R6 ;  /* 0x0000000803067c25 */ /* 0x000fe2000f8e0006 */
[----:B------:R-:W-:-:S03]  /*90f0*/  ISETP.GT.AND P1, PT, R0, RZ, P3 ;  /* 0x000000ff0000720c */ /* 0x000fc60001f24270 */
[----:B------:R-:W-:-:S04]  /*9100*/  IMAD R10, R3, R10, UR4 ;  /* 0x00000004030a7e24 */ /* 0x000fc8000f8e020a */
[----:B------:R-:W-:Y:S01]  /*9110*/  IMAD.IADD R10, R7, 0x1, R10 ;  /* 0x00000001070a7824 */ /* 0x000fe200078e020a */
[----:B------:R-:W-:Y:S06]  /*9120*/  @!P0 BRA `(.L_x_29) ;  /* 0x000000b800108947 */ /* 0x000fec0003800000 */
[----:B------:R-:W0:Y:S01]  /*9130*/  LDC.64 R22, c[0x0][0x5b8] ;  /* 0x00016e00ff167b82 */ /* 0x000e220000000a00 */
[----:B------:R-:W2:Y:S01]  /*9140*/  LDL.LU R11, [R1] ;  /* 0x00000000010b7983 */ /* 0x000ea20000300800 */
[----:B------:R-:W-:-:S06]  /*9150*/  ULDC.64 UR4, c[0x0][0x5c0] ;  /* 0x0001700000047ab9 */ /* 0x000fcc0000000a00 */
[----:B------:R-:W1:Y:S08]  /*9160*/  LDC.64 R14, c[0x0][0x5b0] ;  /* 0x00016c00ff0e7b82 */ /* 0x000e700000000a00 */
[----:B------:R-:W3:Y:S01]  /*9170*/  LDC.64 R12, c[0x0][0x5a8] ;  /* 0x00016a00ff0c7b82 */ /* 0x000ee20000000a00 */
[C---:B0-----:R-:W-:Y:S02]  /*9180*/  IMAD R157, R22.reuse, UR10, RZ ;  /* 0x0000000a169d7c24 */ /* 0x041fe4000f8e02ff */
[----:B------:R-:W-:-:S04]  /*9190*/  IMAD.WIDE.U32 R152, R22, UR43, R18 ;  /* 0x0000002b16987c25 */ /* 0x000fc8000f8e0012 */
[----:B------:R-:W-:Y:S02]  /*91a0*/  IMAD R157, R23, UR43, R157 ;  /* 0x0000002b179d7c24 */ /* 0x000fe4000f8e029d */
[----:B-1----:R-:W-:Y:S02]  /*91b0*/  IMAD R156, R14, UR7, RZ ;  /* 0x000000070e9c7c24 */ /* 0x002fe4000f8e02ff */
[----:B------:R-:W-:Y:S01]  /*91c0*/  IMAD.MOV.U32 R20, RZ, RZ, R152 ;  /* 0x000000ffff147224 */ /* 0x000fe200078e0098 */
[----:B------:R-:W-:Y:S01]  /*91d0*/  IADD3 R21, R153, R157, RZ ;  /* 0x0000009d99157210 */ /* 0x000fe20007ffe0ff */
[C---:B------:R-:W-:Y:S02]  /*91e0*/  IMAD R156, R3.reuse, R15, R156 ;  /* 0x0000000f039c7224 */ /* 0x040fe400078e029c */
[----:B------:R-:W-:-:S04]  /*91f0*/  IMAD.WIDE.U32 R4, R3, R14, R20 ;  /* 0x0000000e03047225 */ /* 0x000fc800078e0014 */
[----:B------:R-:W-:Y:S01]  /*9200*/  IMAD.IADD R5, R5, 0x1, R156 ;  /* 0x0000000105057824 */ /* 0x000fe200078e029c */
[----:B---3--:R-:W-:-:S04]  /*9210*/  LEA R8, P0, R4, R12, 0x1 ;  /* 0x0000000c04087211 */ /* 0x008fc800078008ff */
[----:B------:R-:W-:-:S05]  /*9220*/  LEA.HI.X R9, R4, R13, R5, 0x1, P0 ;  /* 0x0000000d04097211 */ /* 0x000fca00000f0c05 */
[----:B------:R-:W3:Y:S01]  /*9230*/  @P1 LDG.E.LTC128B.U16 R23, desc[UR36][R8.64] ;  /* 0x0000002408171981 */ /* 0x000ee2000c1e1520 */
[----:B------:R-:W-:Y:S01]  /*9240*/  BSSY B1, `(.L_x_30) ;  /* 0x0000011000017945 */ /* 0x000fe20003800000 */
[----:B---3--:R-:W-:-:S05]  /*9250*/  HADD2.F32 R4, -RZ, R23.H0_H0 ;  /* 0x20000017ff047230 */ /* 0x008fca0000004100 */
[----:B------:R-:W-:-:S04]  /*9260*/  FMUL R4, R4, R16 ;  /* 0x0000001004047220 */ /* 0x000fc80000400000 */
[----:B--2---:R-:W-:Y:S01]  /*9270*/  FFMA R7, R11, R2, R4 ;  /* 0x000000020b077223 */ /* 0x004fe20000000004 */
[----:B------:R-:W-:-:S04]  /*9280*/  LEA R4, P0, R6, UR4, 0x1 ;  /* 0x0000000406047c11 */ /* 0x000fc8000f8008ff */
[----:B------:R-:W-:Y:S02]  /*9290*/  LEA.HI.X R5, R6, UR5, R10, 0x1, P0 ;  /* 0x0000000506057c11 */ /* 0x000fe400080f0c0a */
[----:B------:R-:W-:-:S05]  /*92a0*/  F2FP.F16.F32.PACK_AB R6, RZ, R7 ;  /* 0x00000007ff06723e */ /* 0x000fca00000000ff */
[----:B------:R0:W-:Y:S02]  /*92b0*/  @P1 STG.E.U16 desc[UR36][R4.64], R6 ;  /* 0x0000000604001986 */ /* 0x0001e4000c101524 */
[----:B0-----:R-:W-:-:S05]  /*92c0*/  IMAD.WIDE.U32 R6, R3, R14, R18 ;  /* 0x0000000e03067225 */ /* 0x001fca00078e0012 */
[----:B------:R-:W-:-:S03]  /*92d0*/  IADD3 R7, R156, R7, RZ ;  /* 0x000000079c077210 */ /* 0x000fc60007ffe0ff */
[----:B------:R-:W-:-:S04]  /*92e0*/  IMAD.WIDE.U32 R6, R22, UR43, R6 ;  /* 0x0000002b16067c25 */ /* 0x000fc8000f8e0006 */
[----:B------:R-:W-:Y:S01]  /*92f0*/  IMAD.IADD R7, R157, 0x1, R7 ;  /* 0x000000019d077824 */ /* 0x000fe200078e0207 */
[----:B------:R-:W-:-:S04]  /*9300*/  LEA R10, P0, R6, R12, 0x1 ;  /* 0x0000000c060a7211 */ /* 0x000fc800078008ff */
[----:B------:R-:W-:Y:S02]  /*9310*/  LEA.HI.X R11, R6, R13, R7, 0x1, P0 ;  /* 0x0000000d060b7211 */ /* 0x000fe400000f0c07 */
[----:B------:R-:W-:-:S13]  /*9320*/  ISETP.GT.AND P0, PT, R0, 0x1, P3 ;  /* 0x000000010000780c */ /* 0x000fda0001f04270 */
[----:B------:R-:W-:Y:S05]  /*9330*/  @!P0 BRA `(.L_x_31) ;  /* 0x0000000000048947 */ /* 0x000fea0003800000 */
[----:B------:R0:W5:Y:S02]  /*9340*/  LDG.E.LTC128B.U16 R23, desc[UR36][R10.64+0x2] ;  /* 0x000002240a177981 */ /* 0x000164000c1e1520 */
.L_x_31:
[----:B------:R-:W-:Y:S05]  /*9350*/  BSYNC B1 ;  /* 0x0000000000017941 */ /* 0x000fea0003800000 */
.L_x_30:
[----:B------:R-:W2:Y:S01]  /*9360*/  LDL.LU R7, [R1+0x4] ;  /* 0x0000040001077983 */ /* 0x000ea20000300800 */
[----:B-----5:R-:W-:Y:S01]  /*9370*/  HADD2.F32 R6, -RZ, R23.H0_H0 ;  /* 0x20000017ff067230 */ /* 0x020fe20000004100 */
[C---:B------:R-:W-:Y:S01]  /*9380*/  SHF.L.U64.HI R155, R14.reuse, 0x3, R15 ;  /* 0x000000030e9b7819 */ /* 0x040fe2000001020f */
[----:B------:R-:W-:Y:S01]  /*9390*/  IMAD.SHL.U32 R154, R14, 0x8, RZ ;  /* 0x000000080e9a7824 */ /* 0x000fe200078e00ff */
[----:B------:R-:W3:Y:S02]  /*93a0*/  LDL.LU R158, [R1+0x8] ;  /* 0x00000800019e7983 */ /* 0x000ee40000300800 */
[----:B------:R-:W-:-:S04]  /*93b0*/  FMUL R6, R6, R16 ;  /* 0x0000001006067220 */ /* 0x000fc80000400000 */
[----:B--2---:R-:W-:-:S05]  /*93c0*/  FFMA R6, R7, R2, R6 ;  /* 0x0000000207067223 */ /* 0x004fca0000000006 */
[----:B------:R-:W-:-:S05]  /*93d0*/  F2FP.F16.F32.PACK_AB R6, RZ, R6 ;  /* 0x00000006ff06723e */ /* 0x000fca00000000ff */
[----:B------:R1:W-:Y:S01]  /*93e0*/  @P0 STG.E.U16 desc[UR36][R4.64+0x2], R6 ;  /* 0x0000020604000986 */ /* 0x0003e2000c101524 */
[----:B------:R-:W-:-:S04]  /*93f0*/  ISETP.GT.AND P0, PT, R17, 0x8, PT ;  /* 0x000000081100780c */ /* 0x000fc80003f04270 */
[----:B------:R-:W-:Y:S01]  /*9400*/  ISETP.GT.AND P1, PT, R0, RZ, P0 ;  /* 0x000000ff0000720c */ /* 0x000fe20000724270 */
[----:B-1----:R-:W-:-:S05]  /*9410*/  IMAD.WIDE.U32 R6, R3, R14, R154 ;  /* 0x0000000e03067225 */ /* 0x002fca00078e009a */
[----:B------:R-:W-:Y:S02]  /*9420*/  IADD3 R156, R156, R7, RZ ;  /* 0x000000079c9c7210 */ /* 0x000fe40007ffe0ff */
[----:B------:R-:W-:-:S05]  /*9430*/  IADD3 R7, P2, R152, R6, RZ ;  /* 0x0000000698077210 */ /* 0x000fca0007f5e0ff */
[----:B------:R-:W-:Y:S01]  /*9440*/  IMAD.X R9, R156, 0x1, R21, P2 ;  /* 0x000000019c097824 */ /* 0x000fe200010e0615 */
[----:B------:R-:W-:-:S04]  /*9450*/  LEA R8, P2, R7, R12, 0x1 ;  /* 0x0000000c07087211 */ /* 0x000fc800078408ff */
[----:B------:R-:W-:-:S05]  /*9460*/  LEA.HI.X R9, R7, R13, R9, 0x1, P2 ;  /* 0x0000000d07097211 */ /* 0x000fca00010f0c09 */
[----:B------:R1:W2:Y:S01]  /*9470*/  @P1 LDG.E.LTC128B.U16 R23, desc[UR36][R8.64] ;  /* 0x0000002408171981 */ /* 0x0002a2000c1e1520 */
[----:B------:R-:W-:Y:S01]  /*9480*/  IADD3 R6, P2, R18, R6, RZ ;  /* 0x0000000612067210 */ /* 0x000fe20007f5e0ff */
[----:B------:R-:W-:Y:S01]  /*9490*/  BSSY B1, `(.L_x_32) ;  /* 0x0000016000017945 */ /* 0x000fe20003800000 */
[----:B------:R-:W-:-:S03]  /*94a0*/  ISETP.GT.AND P4, PT, R0, 0x1, P0 ;  /* 0x000000010000780c */ /* 0x000fc60000784270 */
[----:B------:R-:W-:Y:S01]  /*94b0*/  IMAD.X R7, R19, 0x1, R156, P2 ;  /* 0x0000000113077824 */ /* 0x000fe200010e069c */
[----:B------:R-:W-:Y:S01]  /*94c0*/  MOV R156, UR9 ;  /* 0x00000009009c7c02 */ /* 0x000fe20008000f00 */
[----:B------:R-:W-:-:S05]  /*94d0*/  IMAD.WIDE.U32 R6, R22, UR43, R6 ;  /* 0x0000002b16067c25 */ /* 0x000fca000f8e0006 */
[----:B------:R-:W-:Y:S02]  /*94e0*/  IADD3 R7, R157, R7, RZ ;  /* 0x000000079d077210 */ /* 0x000fe40007ffe0ff */
[----:B-1----:R-:W-:-:S04]  /*94f0*/  LEA R8, P2, R6, R12, 0x1 ;  /* 0x0000000c06087211 */ /* 0x002fc800078408ff */
[----:B------:R-:W-:Y:S01]  /*9500*/  LEA.HI.X R9, R6, R13, R7, 0x1, P2 ;  /* 0x0000000d06097211 */ /* 0x000fe200010f0c07 */
[----:B--2---:R-:W-:-:S05]  /*9510*/  HADD2.F32 R6, -RZ, R23.H0_H0 ;  /* 0x20000017ff067230 */ /* 0x004fca0000004100 */
[----:B------:R-:W-:-:S04]  /*9520*/  FMUL R6, R6, R16 ;  /* 0x0000001006067220 */ /* 0x000fc80000400000 */
[----:B---3--:R-:W-:Y:S01]  /*9530*/  FFMA R7, R158, R2, R6 ;  /* 0x000000029e077223 */ /* 0x008fe20000000006 */
[----:B------:R-:W-:Y:S02]  /*9540*/  IMAD.U32 R158, RZ, RZ, UR8 ;  /* 0x00000008ff9e7e24 */ /* 0x000fe4000f8e00ff */
[----:B------:R-:W-:Y:S02]  /*9550*/  IMAD.U32 R6, RZ, RZ, UR8 ;  /* 0x00000008ff067e24 */ /* 0x000fe4000f8e00ff */
[----:B------:R-:W-:Y:S01]  /*9560*/  IMAD.SHL.U32 R158, R158, 0x10, RZ ;  /* 0x000000109e9e7824 */ /* 0x000fe200078e00ff */
[----:B------:R-:W-:Y:S02]  /*9570*/  F2FP.F16.F32.PACK_AB R7, RZ, R7 ;  /* 0x00000007ff07723e */ /* 0x000fe400000000ff */
[----:B------:R-:W-:Y:S02]  /*9580*/  SHF.L.U64.HI R156, R6, 0x4, R156 ;  /* 0x00000004069c7819 */ /* 0x000fe4000001029c */
[----:B------:R-:W-:-:S02]  /*9590*/  IADD3 R6, P2, R158, R4, RZ ;  /* 0x000000049e067210 */ /* 0x000fc40007f5e0ff */
[----:B------:R-:W-:-:S03]  /*95a0*/  PRMT R159, R7, 0x7610, R159 ;  /* 0x00007610079f7816 */ /* 0x000fc6000000009f */
[----:B------:R-:W-:-:S05]  /*95b0*/  IMAD.X R7, R156, 0x1, R5, P2 ;  /* 0x000000019c077824 */ /* 0x000fca00010e0605 */
[----:B------:R1:W-:Y:S01]  /*95c0*/  @P1 STG.E.U16 desc[UR36][R6.64], R159 ;  /* 0x0000009f06001986 */ /* 0x0003e2000c101524 */
[----:B------:R-:W-:Y:S05]  /*95d0*/  @!P4 BRA `(.L_x_33) ;  /* 0x000000000004c947 */ /* 0x000fea0003800000 */
[----:B------:R2:W5:Y:S02]  /*95e0*/  LDG.E.LTC128B.U16 R23, desc[UR36][R8.64+0x2] ;  /* 0x0000022408177981 */ /* 0x000564000c1e1520 */
.L_x_33:
[----:B------:R-:W-:Y:S05]  /*95f0*/  BSYNC B1 ;  /* 0x0000000000017941 */ /* 0x000fea0003800000 */
.L_x_32:
[----:B------:R-:W3:Y:S01]  /*9600*/  LDL.LU R161, [R1+0xc] ;  /* 0x00000c0001a17983 */ /* 0x000ee20000300800 */
[----:B-1---5:R-:W-:Y:S01]  /*9610*/  HADD2.F32 R159, -RZ, R23.H0_H0 ;  /* 0x20000017ff9f7230 */ /* 0x022fe20000004100 */
[----:B------:R-:W-:Y:S01]  /*9620*/  ISETP.GT.AND P1, PT, R0, 0x8, P3 ;  /* 0x000000080000780c */ /* 0x000fe20001f24270 */
[----:B------:R-:W-:Y:S03]  /*9630*/  BSSY B1, `(.L_x_34) ;  /* 0x0000007000017945 */ /* 0x000fe60003800000 */
[----:B------:R-:W-:-:S04]  /*9640*/  FMUL R159, R159, R16 ;  /* 0x000000109f9f7220 */ /* 0x000fc80000400000 */
[----:B---3--:R-:W-:-:S05]  /*9650*/  FFMA R159, R161, R2, R159 ;  /* 0x00000002a19f7223 */ /* 0x008fca000000009f */
[----:B------:R-:W-:-:S05]  /*9660*/  F2FP.F16.F32.PACK_AB R159, RZ, R159 ;  /* 0x0000009fff9f723e */ /* 0x000fca00000000ff */
[----:B------:R1:W-:Y:S01]  /*9670*/  @P4 STG.E.U16 desc[UR36][R6.64+0x2], R159 ;  /* 0x0000029f06004986 */ /* 0x0003e2000c101524 */
[----:B------:R-:W-:Y:S05]  /*9680*/  @!P1 BRA `(.L_x_35) ;  /* 0x0000000000049947 */ /* 0x000fea0003800000 */
[----:B------:R3:W5:Y:S02]  /*9690*/  LDG.E.LTC128B.U16 R23, desc[UR36][R10.64+0x10] ;  /* 0x000010240a177981 */ /* 0x000764000c1e1520 */
.L_x_35:
[----:B------:R-:W-:Y:S05]  /*96a0*/  BSYNC B1 ;  /* 0x0000000000017941 */ /* 0x000fea0003800000 */
.L_x_34:
[----:B------:R-:W4:Y:S01]  /*96b0*/  LDL.LU R161, [R1+0x10] ;  /* 0x0000100001a17983 */ /* 0x000f220000300800 */
[----:B-1---5:R-:W-:Y:S01]  /*96c0*/  HADD2.F32 R159, -RZ, R23.H0_H0 ;  /* 0x20000017ff9f7230 */ /* 0x022fe20000004100 */
[----:B------:R-:W-:Y:S01]  /*96d0*/  ISETP.GT.AND P2, PT, R0, 0x9, P3 ;  /* 0x000000090000780c */ /* 0x000fe20001f44270 */
[----:B------:R-:W-:Y:S03]  /*96e0*/  BSSY B1, `(.L_x_36) ;  /* 0x0000007000017945 */ /* 0x000fe60003800000 */
[----:B------:R-:W-:-:S04]  /*96f0*/  FMUL R159, R159, R16 ;  /* 0x000000109f9f7220 */ /* 0x000fc80000400000 */
[----:B----4-:R-:W-:-:S05]  /*9700*/  FFMA R159, R161, R2, R159 ;  /* 0x00000002a19f7223 */ /* 0x010fca000000009f */
[----:B------:R-:W-:-:S05]  /*9710*/  F2FP.F16.F32.PACK_AB R159, RZ, R159 ;  /* 0x0000009fff9f723e */ /* 0x000fca00000000ff */
[----:B------:R1:W-:Y:S01]  /*9720*/  @P1 STG.E.U16 desc[UR36][R4.64+0x10], R159 ;  /* 0x0000109f04001986 */ /* 0x0003e2000c101524 */
[----:B------:R-:W-:Y:S05]  /*9730*/  @!P2 BRA `(.L_x_37) ;  /* 0x000000000004a947 */ /* 0x000fea0003800000 */
[----:B------:R4:W5:Y:S02]  /*9740*/  LDG.E.LTC128B.U16 R23, desc[UR36][R10.64+0x12] ;  /* 0x000012240a177981 */ /* 0x000964000c1e1520 */
.L_x_37:
[----:B------:R-:W-:Y:S05]  /*9750*/  BSYNC B1 ;  /* 0x0000000000017941 */ /* 0x000fea0003800000 */
.L_x_36:
[----:B------:R-:W2:Y:S01]  /*9760*/  LDL.LU R161, [R1+0x14] ;  /* 0x0000140001a17983 */ /* 0x000ea20000300800 */
[----:B-1---5:R-:W-:Y:S01]  /*9770*/  HADD2.F32 R159, -RZ, R23.H0_H0 ;  /* 0x20000017ff9f7230 */ /* 0x022fe20000004100 */
[----:B------:R-:W-:Y:S01]  /*9780*/  ISETP.GT.AND P1, PT, R0, 0x8, P0 ;  /* 0x000000080000780c */ /* 0x000fe20000724270 */
[----:B------:R-:W-:Y:S03]  /*9790*/  BSSY B1, `(.L_x_38) ;  /* 0x0000007000017945 */ /* 0x000fe60003800000 */
[----:B------:R-:W-:-:S04]  /*97a0*/  FMUL R159, R159, R16 ;  /* 0x000000109f9f7220 */ /* 0x000fc80000400000 */
[----:B--2---:R-:W-:-:S05]  /*97b0*/  FFMA R159, R161, R2, R159 ;  /* 0x00000002a19f7223 */ /* 0x004fca000000009f */
[----:B------:R-:W-:-:S05]  /*97c0*/  F2FP.F16.F32.PACK_AB R159, RZ, R159 ;  /* 0x0000009fff9f723e */ /* 0x000fca00000000ff */
[----:B------:R1:W-:Y:S01]  /*97d0*/  @P2 STG.E.U16 desc[UR36][R4.64+0x12], R159 ;  /* 0x0000129f04002986 */ /* 0x0003e2000c101524 */
[----:B------:R-:W-:Y:S05]  /*97e0*/  @!P1 BRA `(.L_x_39) ;  /* 0x0000000000049947 */ /* 0x000fea0003800000 */
[----:B------:R2:W5:Y:S02]  /*97f0*/  LDG.E.LTC128B.U16 R23, desc[UR36][R8.64+0x10] ;  /* 0x0000102408177981 */ /* 0x000564000c1e1520 */
.L_x_39:
[----:B------:R-:W-:Y:S05]  /*9800*/  BSYNC B1 ;  /* 0x0000000000017941 */ /* 0x000fea0003800000 */
.L_x_38:
        /* <DEDUP_REMOVED lines=10> */
.L_x_41:
[----:B------:R-:W-:Y:S05]  /*98b0*/  BSYNC B1 ;  /* 0x0000000000017941 */ /* 0x000fea0003800000 */
.L_x_40:
        /* <DEDUP_REMOVED lines=10> */
.L_x_43:
[----:B------:R-:W-:Y:S05]  /*9960*/  BSYNC B1 ;  /* 0x0000000000017941 */ /* 0x000fea0003800000 */
.L_x_42:
        /* <DEDUP_REMOVED lines=10> */
.L_x_45:
[----:B------:R-:W-:Y:S05]  /*9a10*/  BSYNC B1 ;  /* 0x0000000000017941 */ /* 0x000fea0003800000 */
.L_x_44:
        /* <DEDUP_REMOVED lines=10> */
.L_x_47:
[----:B------:R-:W-:Y:S05]  /*9ac0*/  BSYNC B1 ;  /* 0x0000000000017941 */ /* 0x000fea0003800000 */
.L_x_46:
        /* <DEDUP_REMOVED lines=10> */
.L_x_49:
[----:B------:R-:W-:Y:S05]  /*9b70*/  BSYNC B1 ;  /* 0x0000000000017941 */ /* 0x000fea0003800000 */
.L_x_48:
        /* <DEDUP_REMOVED lines=10> */
.L_x_51:
[----:B------:R-:W-:Y:S05]  /*9c20*/  BSYNC B1 ;  /* 0x0000000000017941 */ /* 0x000fea0003800000 */
.L_x_50:
        /* <DEDUP_REMOVED lines=10> */
.L_x_53:
[----:B------:R-:W-:Y:S05]  /*9cd0*/  BSYNC B1 ;  /* 0x0000000000017941 */ /* 0x000fea0003800000 */
.L_x_52:
        /* <DEDUP_REMOVED lines=10> */
.L_x_55:
[----:B------:R-:W-:Y:S05]  /*9d80*/  BSYNC B1 ;  /* 0x0000000000017941 */ /* 0x000fea0003800000 */
.L_x_54:
        /* <DEDUP_REMOVED lines=10> */
.L_x_57:
[----:B------:R-:W-:Y:S05]  /*9e30*/  BSYNC B1 ;  /* 0x0000000000017941 */ /* 0x000fea0003800000 */
.L_x_56:
        /* <DEDUP_REMOVED lines=10> */
.L_x_59:
[----:B------:R-:W-:Y:S05]  /*9ee0*/  BSYNC B1 ;  /* 0x0000000000017941 */ /* 0x000fea0003800000 */
.L_x_58:
        /* <DEDUP_REMOVED lines=10> */
.L_x_61:
[----:B------:R-:W-:Y:S05]  /*9f90*/  BSYNC B1 ;  /* 0x0000000000017941 */ /* 0x000fea0003800000 */
.L_x_60:
        /* <DEDUP_REMOVED lines=10> */
.L_x_63:
[----:B------:R-:W-:Y:S05]  /*a040*/  BSYNC B1 ;  /* 0x0000000000017941 */ /* 0x000fea0003800000 */
.L_x_62:
        /* <DEDUP_REMOVED lines=10> */
.L_x_65:
[----:B------:R-:W-:Y:S05]  /*a0f0*/  BSYNC B1 ;  /* 0x0000000000017941 */ /* 0x000fea0003800000 */
.L_x_64:
        /* <DEDUP_REMOVED lines=10> */
.L_x_67:
[----:B------:R-:W-:Y:S05]  /*a1a0*/  BSYNC B1 ;  /* 0x0000000000017941 */ /* 0x000fea0003800000 */
.L_x_66:
        /* <DEDUP_REMOVED lines=10> */
.L_x_69:
[----:B------:R-:W-:Y:S05]  /*a250*/  BSYNC B1 ;  /* 0x0000000000017941 */ /* 0x000fea0003800000 */
.L_x_68:
        /* <DEDUP_REMOVED lines=10> */
.L_x_71:
[----:B------:R-:W-:Y:S05]  /*a300*/  BSYNC B1 ;  /* 0x0000000000017941 */ /* 0x000fea0003800000 */
.L_x_70:
        /* <DEDUP_REMOVED lines=10> */
.L_x_73:
[----:B------:R-:W-:Y:S05]  /*a3b0*/  BSYNC B1 ;  /* 0x0000000000017941 */ /* 0x000fea0003800000 */
.L_x_72:
        /* <DEDUP_REMOVED lines=10> */
.L_x_75:
[----:B------:R-:W-:Y:S05]  /*a460*/  BSYNC B1 ;  /* 0x0000000000017941 */ /* 0x000fea0003800000 */
.L_x_74:
        /* <DEDUP_REMOVED lines=10> */
.L_x_77:
[----:B------:R-:W-:Y:S05]  /*a510*/  BSYNC B1 ;  /* 0x0000000000017941 */ /* 0x000fea0003800000 */
.L_x_76:
        /* <DEDUP_REMOVED lines=10> */
.L_x_79:
[----:B------:R-:W-:Y:S05]  /*a5c0*/  BSYNC B1 ;  /* 0x0000000000017941 */ /* 0x000fea0003800000 */
.L_x_78:
        /* <DEDUP_REMOVED lines=10> */
.L_x_81:
[----:B------:R-:W-:Y:S05]  /*a670*/  BSYNC B1 ;  /* 0x0000000000017941 */ /* 0x000fea0003800000 */
.L_x_80:
        /* <DEDUP_REMOVED lines=10> */
.L_x_83:
[----:B------:R-:W-:Y:S05]  /*a720*/  BSYNC B1 ;  /* 0x0000000000017941 */ /* 0x000fea0003800000 */
.L_x_82:
        /* <DEDUP_REMOVED lines=10> */
.L_x_85:
[----:B------:R-:W-:Y:S05]  /*a7d0*/  BSYNC B1 ;  /* 0x0000000000017941 */ /* 0x000fea0003800000 */
.L_x_84:
        /* <DEDUP_REMOVED lines=10> */
.L_x_87:
[----:B------:R-:W-:Y:S05]  /*a880*/  BSYNC B1 ;  /* 0x0000000000017941 */ /* 0x000fea0003800000 */
.L_x_86:
        /* <DEDUP_REMOVED lines=10> */
.L_x_89:
[----:B------:R-:W-:Y:S05]  /*a930*/  BSYNC B1 ;  /* 0x0000000000017941 */ /* 0x000fea0003800000 */
.L_x_88:
        /* <DEDUP_REMOVED lines=10> */
.L_x_91:
[----:B------:R-:W-:Y:S05]  /*a9e0*/  BSYNC B1 ;  /* 0x0000000000017941 */ /* 0x000fea0003800000 */
.L_x_90:
        /* <DEDUP_REMOVED lines=10> */
.L_x_93:
[----:B------:R-:W-:Y:S05]  /*aa90*/  BSYNC B1 ;  /* 0x0000000000017941 */ /* 0x000fea0003800000 */
.L_x_92:
        /* <DEDUP_REMOVED lines=10> */
.L_x_95:
[----:B------:R-:W-:Y:S05]  /*ab40*/  BSYNC B1 ;  /* 0x0000000000017941 */ /* 0x000fea0003800000 */
.L_x_94:
        /* <DEDUP_REMOVED lines=10> */
.L_x_97:
[----:B------:R-:W-:Y:S05]  /*abf0*/  BSYNC B1 ;  /* 0x0000000000017941 */ /* 0x000fea0003800000 */
.L_x_96:
        /* <DEDUP_REMOVED lines=10> */
.L_x_99:
[----:B------:R-:W-:Y:S05]  /*aca0*/  BSYNC B1 ;  /* 0x0000000000017941 */ /* 0x000fea0003800000 */
.L_x_98:
        /* <DEDUP_REMOVED lines=10> */
.L_x_101:
[----:B------:R-:W-:Y:S05]  /*ad50*/  BSYNC B1 ;  /* 0x0000000000017941 */ /* 0x000fea0003800000 */
.L_x_100:
        /* <DEDUP_REMOVED lines=10> */
.L_x_103:
[----:B------:R-:W-:Y:S05]  /*ae00*/  BSYNC B1 ;  /* 0x0000000000017941 */ /* 0x000fea0003800000 */
.L_x_102:
        /* <DEDUP_REMOVED lines=10> */
.L_x_105:
[----:B------:R-:W-:Y:S05]  /*aeb0*/  BSYNC B1 ;  /* 0x0000000000017941 */ /* 0x000fea0003800000 */
.L_x_104:
        /* <DEDUP_REMOVED lines=10> */
.L_x_107:
[----:B------:R-:W-:Y:S05]  /*af60*/  BSYNC B1 ;  /* 0x0000000000017941 */ /* 0x000fea0003800000 */
.L_x_106:
        /* <DEDUP_REMOVED lines=10> */
.L_x_109:
[----:B------:R-:W-:Y:S05]  /*b010*/  BSYNC B1 ;  /* 0x0000000000017941 */ /* 0x000fea0003800000 */
.L_x_108:
        /* <DEDUP_REMOVED lines=10> */
.L_x_111:
[----:B------:R-:W-:Y:S05]  /*b0c0*/  BSYNC B1 ;  /* 0x0000000000017941 */ /* 0x000fea0003800000 */
.L_x_110:
        /* <DEDUP_REMOVED lines=10> */
.L_x_113:
[----:B------:R-:W-:Y:S05]  /*b170*/  BSYNC B1 ;  /* 0x0000000000017941 */ /* 0x000fea0003800000 */
.L_x_112:
        /* <DEDUP_REMOVED lines=10> */
.L_x_115:
[----:B------:R-:W-:Y:S05]  /*b220*/  BSYNC B1 ;  /* 0x0000000000017941 */ /* 0x000fea0003800000 */
.L_x_114:
        /* <DEDUP_REMOVED lines=10> */
.L_x_117:
[----:B------:R-:W-:Y:S05]  /*b2d0*/  BSYNC B1 ;  /* 0x0000000000017941 */ /* 0x000fea0003800000 */
.L_x_116:
        /* <DEDUP_REMOVED lines=10> */
.L_x_119:
[----:B------:R-:W-:Y:S05]  /*b380*/  BSYNC B1 ;  /* 0x0000000000017941 */ /* 0x000fea0003800000 */
.L_x_118:
        /* <DEDUP_REMOVED lines=10> */
.L_x_121:
[----:B------:R-:W-:Y:S05]  /*b430*/  BSYNC B1 ;  /* 0x0000000000017941 */ /* 0x000fea0003800000 */
.L_x_120:
        /* <DEDUP_REMOVED lines=10> */
.L_x_123:
[----:B------:R-:W-:Y:S05]  /*b4e0*/  BSYNC B1 ;  /* 0x0000000000017941 */ /* 0x000fea0003800000 */
.L_x_122:
        /* <DEDUP_REMOVED lines=10> */
.L_x_125:
[----:B------:R-:W-:Y:S05]  /*b590*/  BSYNC B1 ;  /* 0x0000000000017941 */ /* 0x000fea0003800000 */
.L_x_124:
        /* <DEDUP_REMOVED lines=10> */
.L_x_127:
[----:B------:R-:W-:Y:S05]  /*b640*/  BSYNC B1 ;  /* 0x0000000000017941 */ /* 0x000fea0003800000 */
.L_x_126:
        /* <DEDUP_REMOVED lines=10> */
.L_x_129:
[----:B------:R-:W-:Y:S05]  /*b6f0*/  BSYNC B1 ;  /* 0x0000000000017941 */ /* 0x000fea0003800000 */
.L_x_128:
        /* <DEDUP_REMOVED lines=10> */
.L_x_131:
[----:B------:R-:W-:Y:S05]  /*b7a0*/  BSYNC B1 ;  /* 0x0000000000017941 */ /* 0x000fea0003800000 */
.L_x_130:
        /* <DEDUP_REMOVED lines=10> */
.L_x_133:
[----:B------:R-:W-:Y:S05]  /*b850*/  BSYNC B1 ;  /* 0x0000000000017941 */ /* 0x000fea0003800000 */
.L_x_132:
        /* <DEDUP_REMOVED lines=10> */
.L_x_135:
[----:B------:R-:W-:Y:S05]  /*b900*/  BSYNC B1 ;  /* 0x0000000000017941 */ /* 0x000fea0003800000 */
.L_x_134:
        /* <DEDUP_REMOVED lines=10> */
.L_x_137:
[----:B------:R-:W-:Y:S05]  /*b9b0*/  BSYNC B1 ;  /* 0x0000000000017941 */ /* 0x000fea0003800000 */
.L_x_136:
        /* <DEDUP_REMOVED lines=10> */
.L_x_139:
[----:B------:R-:W-:Y:S05]  /*ba60*/  BSYNC B1 ;  /* 0x0000000000017941 */ /* 0x000fea0003800000 */
.L_x_138:
        /* <DEDUP_REMOVED lines=10> */
.L_x_141:
[----:B------:R-:W-:Y:S05]  /*bb10*/  BSYNC B1 ;  /* 0x0000000000017941 */ /* 0x000fea0003800000 */
.L_x_140:
        /* <DEDUP_REMOVED lines=10> */
.L_x_143:
[----:B------:R-:W-:Y:S05]  /*bbc0*/  BSYNC B1 ;  /* 0x0000000000017941 */ /* 0x000fea0003800000 */
.L_x_142:
        /* <DEDUP_REMOVED lines=10> */
.L_x_145:
[----:B------:R-:W-:Y:S05]  /*bc70*/  BSYNC B1 ;  /* 0x0000000000017941 */ /* 0x000fea0003800000 */
.L_x_144:
        /* <DEDUP_REMOVED lines=10> */
.L_x_147:
[----:B------:R-:W-:Y:S05]  /*bd20*/  BSYNC B1 ;  /* 0x0000000000017941 */ /* 0x000fea0003800000 */
.L_x_146:
        /* <DEDUP_REMOVED lines=10> */
.L_x_149:
[----:B------:R-:W-:Y:S05]  /*bdd0*/  BSYNC B1 ;  /* 0x0000000000017941 */ /* 0x000fea0003800000 */
.L_x_148:
        /* <DEDUP_REMOVED lines=10> */
.L_x_151:
[----:B------:R-:W-:Y:S05]  /*be80*/  BSYNC B1 ;  /* 0x0000000000017941 */ /* 0x000fea0003800000 */
.L_x_150:
        /* <DEDUP_REMOVED lines=10> */
.L_x_153:
[----:B------:R-:W-:Y:S05]  /*bf30*/  BSYNC B1 ;  /* 0x0000000000017941 */ /* 0x000fea0003800000 */
.L_x_152:
        /* <DEDUP_REMOVED lines=10> */
.L_x_155:
[----:B------:R-:W-:Y:S05]  /*bfe0*/  BSYNC B1 ;  /* 0x0000000000017941 */ /* 0x000fea0003800000 */
.L_x_154:
        /* <DEDUP_REMOVED lines=10> */
.L_x_157:
[----:B------:R-:W-:Y:S05]  /*c090*/  BSYNC B1 ;  /* 0x0000000000017941 */ /* 0x000fea0003800000 */
.L_x_156:
        /* <DEDUP_REMOVED lines=10> */
.L_x_159:
[----:B------:R-:W-:Y:S05]  /*c140*/  BSYNC B1 ;  /* 0x0000000000017941 */ /* 0x000fea0003800000 */
.L_x_158:
        /* <DEDUP_REMOVED lines=10> */
.L_x_161:
[----:B------:R-:W-:Y:S05]  /*c1f0*/  BSYNC B1 ;  /* 0x0000000000017941 */ /* 0x000fea0003800000 */
.L_x_160:
        /* <DEDUP_REMOVED lines=10> */
.L_x_163:
[----:B------:R-:W-:Y:S05]  /*c2a0*/  BSYNC B1 ;  /* 0x0000000000017941 */ /* 0x000fea0003800000 */
.L_x_162:
        /* <DEDUP_REMOVED lines=10> */
.L_x_165:
[----:B------:R-:W-:Y:S05]  /*c350*/  BSYNC B1 ;  /* 0x0000000000017941 */ /* 0x000fea0003800000 */
.L_x_164:
        /* <DEDUP_REMOVED lines=10> */
.L_x_167:
[----:B------:R-:W-:Y:S05]  /*c400*/  BSYNC B1 ;  /* 0x0000000000017941 */ /* 0x000fea0003800000 */
.L_x_166:
        /* <DEDUP_REMOVED lines=10> */
.L_x_169:
[----:B------:R-:W-:Y:S05]  /*c4b0*/  BSYNC B1 ;  /* 0x0000000000017941 */ /* 0x000fea0003800000 */
.L_x_168:
        /* <DEDUP_REMOVED lines=10> */
.L_x_171:
[----:B------:R-:W-:Y:S05]  /*c560*/  BSYNC B1 ;  /* 0x0000000000017941 */ /* 0x000fea0003800000 */
.L_x_170:
        /* <DEDUP_REMOVED lines=10> */
.L_x_173:
[----:B------:R-:W-:Y:S05]  /*c610*/  BSYNC B1 ;  /* 0x0000000000017941 */ /* 0x000fea0003800000 */
.L_x_172:
        /* <DEDUP_REMOVED lines=10> */
.L_x_175:
[----:B------:R-:W-:Y:S05]  /*c6c0*/  BSYNC B1 ;  /* 0x0000000000017941 */ /* 0x000fea0003800000 */
.L_x_174:
        /* <DEDUP_REMOVED lines=10> */
.L_x_177:
[----:B------:R-:W-:Y:S05]  /*c770*/  BSYNC B1 ;  /* 0x0000000000017941 */ /* 0x000fea0003800000 */
.L_x_176:
        /* <DEDUP_REMOVED lines=10> */
.L_x_179:
[----:B------:R-:W-:Y:S05]  /*c820*/  BSYNC B1 ;  /* 0x0000000000017941 */ /* 0x000fea0003800000 */
.L_x_178:
        /* <DEDUP_REMOVED lines=10> */
.L_x_181:
[----:B------:R-:W-:Y:S05]  /*c8d0*/  BSYNC B1 ;  /* 0x0000000000017941 */ /* 0x000fea0003800000 */
.L_x_180:
        /* <DEDUP_REMOVED lines=10> */
.L_x_183:
[----:B------:R-:W-:Y:S05]  /*c980*/  BSYNC B1 ;  /* 0x0000000000017941 */ /* 0x000fea0003800000 */
.L_x_182:
        /* <DEDUP_REMOVED lines=10> */
.L_x_185:
[----:B------:R-:W-:Y:S05]  /*ca30*/  BSYNC B1 ;  /* 0x0000000000017941 */ /* 0x000fea0003800000 */
.L_x_184:
        /* <DEDUP_REMOVED lines=10> */
.L_x_187:
[----:B------:R-:W-:Y:S05]  /*cae0*/  BSYNC B1 ;  /* 0x0000000000017941 */ /* 0x000fea0003800000 */
.L_x_186:
        /* <DEDUP_REMOVED lines=10> */
.L_x_189:
[----:B------:R-:W-:Y:S05]  /*cb90*/  BSYNC B1 ;  /* 0x0000000000017941 */ /* 0x000fea0003800000 */
.L_x_188:
        /* <DEDUP_REMOVED lines=10> */
.L_x_191:
[----:B------:R-:W-:Y:S05]  /*cc40*/  BSYNC B1 ;  /* 0x0000000000017941 */ /* 0x000fea0003800000 */
.L_x_190:
        /* <DEDUP_REMOVED lines=10> */
.L_x_193:
[----:B------:R-:W-:Y:S05]  /*ccf0*/  BSYNC B1 ;  /* 0x0000000000017941 */ /* 0x000fea0003800000 */
.L_x_192:
        /* <DEDUP_REMOVED lines=10> */
.L_x_195:
[----:B------:R-:W-:Y:S05]  /*cda0*/  BSYNC B1 ;  /* 0x0000000000017941 */ /* 0x000fea0003800000 */
.L_x_194:
        /* <DEDUP_REMOVED lines=10> */
.L_x_197:
[----:B------:R-:W-:Y:S05]  /*ce50*/  BSYNC B1 ;  /* 0x0000000000017941 */ /* 0x000fea0003800000 */
.L_x_196:
        /* <DEDUP_REMOVED lines=10> */
.L_x_199:
[----:B------:R-:W-:Y:S05]  /*cf00*/  BSYNC B1 ;  /* 0x0000000000017941 */ /* 0x000fea0003800000 */
.L_x_198:
        /* <DEDUP_REMOVED lines=10> */
.L_x_201:
[----:B------:R-:W-:Y:S05]  /*cfb0*/  BSYNC B1 ;  /* 0x0000000000017941 */ /* 0x000fea0003800000 */
.L_x_200:
        /* <DEDUP_REMOVED lines=10> */
.L_x_203:
[----:B------:R-:W-:Y:S05]  /*d060*/  BSYNC B1 ;  /* 0x0000000000017941 */ /* 0x000fea0003800000 */
.L_x_202:
        /* <DEDUP_REMOVED lines=10> */
.L_x_205:
[----:B------:R-:W-:Y:S05]  /*d110*/  BSYNC B1 ;  /* 0x0000000000017941 */ /* 0x000fea0003800000 */
.L_x_204:
        /* <DEDUP_REMOVED lines=10> */
.L_x_207:
[----:B------:R-:W-:Y:S05]  /*d1c0*/  BSYNC B1 ;  /* 0x0000000000017941 */ /* 0x000fea0003800000 */
.L_x_206:
        /* <DEDUP_REMOVED lines=10> */
.L_x_209:
[----:B------:R-:W-:Y:S05]  /*d270*/  BSYNC B1 ;  /* 0x0000000000017941 */ /* 0x000fea0003800000 */
.L_x_208:
        /* <DEDUP_REMOVED lines=10> */
.L_x_211:
[----:B------:R-:W-:Y:S05]  /*d320*/  BSYNC B1 ;  /* 0x0000000000017941 */ /* 0x000fea0003800000 */
.L_x_210:
        /* <DEDUP_REMOVED lines=10> */
.L_x_213:
[----:B------:R-:W-:Y:S05]  /*d3d0*/  BSYNC B1 ;  /* 0x0000000000017941 */ /* 0x000fea0003800000 */
.L_x_212:
        /* <DEDUP_REMOVED lines=10> */
.L_x_215:
[----:B------:R-:W-:Y:S05]  /*d480*/  BSYNC B1 ;  /* 0x0000000000017941 */ /* 0x000fea0003800000 */
.L_x_214:
        /* <DEDUP_REMOVED lines=10> */
.L_x_217:
[----:B------:R-:W-:Y:S05]  /*d530*/  BSYNC B1 ;  /* 0x0000000000017941 */ /* 0x000fea0003800000 */
.L_x_216:
        /* <DEDUP_REMOVED lines=10> */
.L_x_219:
[----:B------:R-:W-:Y:S05]  /*d5e0*/  BSYNC B1 ;  /* 0x0000000000017941 */ /* 0x000fea0003800000 */
.L_x_218:
        /* <DEDUP_REMOVED lines=10> */
.L_x_221:
[----:B------:R-:W-:Y:S05]  /*d690*/  BSYNC B1 ;  /* 0x0000000000017941 */ /* 0x000fea0003800000 */
.L_x_220:
        /* <DEDUP_REMOVED lines=10> */
.L_x_223:
[----:B------:R-:W-:Y:S05]  /*d740*/  BSYNC B1 ;  /* 0x0000000000017941 */ /* 0x000fea0003800000 */
.L_x_222:
        /* <DEDUP_REMOVED lines=10> */
.L_x_225:
[----:B------:R-:W-:Y:S05]  /*d7f0*/  BSYNC B1 ;  /* 0x0000000000017941 */ /* 0x000fea0003800000 */
.L_x_224:
        /* <DEDUP_REMOVED lines=10> */
.L_x_227:
[----:B------:R-:W-:Y:S05]  /*d8a0*/  BSYNC B1 ;  /* 0x0000000000017941 */ /* 0x000fea0003800000 */
.L_x_226:
        /* <DEDUP_REMOVED lines=10> */
.L_x_229:
[----:B------:R-:W-:Y:S05]  /*d950*/  BSYNC B1 ;  /* 0x0000000000017941 */ /* 0x000fea0003800000 */
.L_x_228:
        /* <DEDUP_REMOVED lines=10> */
.L_x_231:
[----:B------:R-:W-:Y:S05]  /*da00*/  BSYNC B1 ;  /* 0x0000000000017941 */ /* 0x000fea0003800000 */
.L_x_230:
        /* <DEDUP_REMOVED lines=10> */
.L_x_233:
[----:B------:R-:W-:Y:S05]  /*dab0*/  BSYNC B1 ;  /* 0x0000000000017941 */ /* 0x000fea0003800000 */
.L_x_232:
        /* <DEDUP_REMOVED lines=10> */
.L_x_235:
[----:B------:R-:W-:Y:S05]  /*db60*/  BSYNC B1 ;  /* 0x0000000000017941 */ /* 0x000fea0003800000 */
.L_x_234:
        /* <DEDUP_REMOVED lines=10> */
.L_x_237:
[----:B------:R-:W-:Y:S05]  /*dc10*/  BSYNC B1 ;  /* 0x0000000000017941 */ /* 0x000fea0003800000 */
.L_x_236:
        /* <DEDUP_REMOVED lines=10> */
.L_x_239:
[----:B------:R-:W-:Y:S05]  /*dcc0*/  BSYNC B1 ;  /* 0x0000000000017941 */ /* 0x000fea0003800000 */
.L_x_238:
        /* <DEDUP_REMOVED lines=10> */
.L_x_241:
[----:B------:R-:W-:Y:S05]  /*dd70*/  BSYNC B1 ;  /* 0x0000000000017941 */ /* 0x000fea0003800000 */
.L_x_240:
        /* <DEDUP_REMOVED lines=10> */
.L_x_243:
[----:B------:R-:W-:Y:S05]  /*de20*/  BSYNC B1 ;  /* 0x0000000000017941 */ /* 0x000fea0003800000 */
.L_x_242:
        /* <DEDUP_REMOVED lines=10> */
.L_x_245:
[----:B------:R-:W-:Y:S05]  /*ded0*/  BSYNC B1 ;  /* 0x0000000000017941 */ /* 0x000fea0003800000 */
.L_x_244:
        /* <DEDUP_REMOVED lines=10> */
.L_x_247:
[----:B------:R-:W-:Y:S05]  /*df80*/  BSYNC B1 ;  /* 0x0000000000017941 */ /* 0x000fea0003800000 */
.L_x_246:
        /* <DEDUP_REMOVED lines=10> */
.L_x_249:
[----:B------:R-:W-:Y:S05]  /*e030*/  BSYNC B1 ;  /* 0x0000000000017941 */ /* 0x000fea0003800000 */
.L_x_248:
        /* <DEDUP_REMOVED lines=10> */
.L_x_251:
[----:B------:R-:W-:Y:S05]  /*e0e0*/  BSYNC B1 ;  /* 0x0000000000017941 */ /* 0x000fea0003800000 */
.L_x_250:
        /* <DEDUP_REMOVED lines=10> */
.L_x_253:
[----:B------:R-:W-:Y:S05]  /*e190*/  BSYNC B1 ;  /* 0x0000000000017941 */ /* 0x000fea0003800000 */
.L_x_252:
        /* <DEDUP_REMOVED lines=10> */
.L_x_255:
[----:B------:R-:W-:Y:S05]  /*e240*/  BSYNC B1 ;  /* 0x0000000000017941 */ /* 0x000fea0003800000 */
.L_x_254:
        /* <DEDUP_REMOVED lines=10> */
.L_x_257:
[----:B------:R-:W-:Y:S05]  /*e2f0*/  BSYNC B1 ;  /* 0x0000000000017941 */ /* 0x000fea0003800000 */
.L_x_256:
        /* <DEDUP_REMOVED lines=10> */
.L_x_259:
[----:B------:R-:W-:Y:S05]  /*e3a0*/  BSYNC B1 ;  /* 0x0000000000017941 */ /* 0x000fea0003800000 */
.L_x_258:
        /* <DEDUP_REMOVED lines=10> */
.L_x_261:
[----:B------:R-:W-:Y:S05]  /*e450*/  BSYNC B1 ;  /* 0x0000000000017941 */ /* 0x000fea0003800000 */
.L_x_260:
        /* <DEDUP_REMOVED lines=10> */
.L_x_263:
[----:B------:R-:W-:Y:S05]  /*e500*/  BSYNC B1 ;  /* 0x0000000000017941 */ /* 0x000fea0003800000 */
.L_x_262:
        /* <DEDUP_REMOVED lines=10> */
.L_x_265:
[----:B------:R-:W-:Y:S05]  /*e5b0*/  BSYNC B1 ;  /* 0x0000000000017941 */ /* 0x000fea0003800000 */
.L_x_264:
        /* <DEDUP_REMOVED lines=10> */
.L_x_267:
[----:B------:R-:W-:Y:S05]  /*e660*/  BSYNC B1 ;  /* 0x0000000000017941 */ /* 0x000fea0003800000 */
.L_x_266:
        /* <DEDUP_REMOVED lines=10> */
.L_x_269:
[----:B------:R-:W-:Y:S05]  /*e710*/  BSYNC B1 ;  /* 0x0000000000017941 */ /* 0x000fea0003800000 */
.L_x_268:
        /* <DEDUP_REMOVED lines=10> */
.L_x_271:
[----:B------:R-:W-:Y:S05]  /*e7c0*/  BSYNC B1 ;  /* 0x0000000000017941 */ /* 0x000fea0003800000 */
.L_x_270:
        /* <DEDUP_REMOVED lines=10> */
.L_x_273:
[----:B------:R-:W-:Y:S05]  /*e870*/  BSYNC B1 ;  /* 0x0000000000017941 */ /* 0x000fea0003800000 */
.L_x_272:
        /* <DEDUP_REMOVED lines=10> */
.L_x_275:
[----:B------:R-:W-:Y:S05]  /*e920*/  BSYNC B1 ;  /* 0x0000000000017941 */ /* 0x000fea0003800000 */
.L_x_274:
        /* <DEDUP_REMOVED lines=10> */
.L_x_277:
[----:B------:R-:W-:Y:S05]  /*e9d0*/  BSYNC B1 ;  /* 0x0000000000017941 */ /* 0x000fea0003800000 */
.L_x_276:
[----:B0-234-:R-:W2:Y:S01]  /*e9e0*/  LDL.LU R10, [R1+0x1f4] ;  /* 0x0001f400010a7983 */ /* 0x01dea20000300800 */
[----:B-----5:R-:W-:Y:S01]  /*e9f0*/  HADD2.F32 R11, -RZ, R23.H0_H0 ;  /* 0x20000017ff0b7230 */ /* 0x020fe20000004100 */
        /* <DEDUP_REMOVED lines=8> */
.L_x_279:
[----:B------:R-:W-:Y:S05]  /*ea80*/  BSYNC B1 ;  /* 0x0000000000017941 */ /* 0x000fea0003800000 */
.L_x_278:
[----:B------:R-:W3:Y:S01]  /*ea90*/  LDL.LU R10, [R1+0x1f8] ;  /* 0x0001f800010a7983 */ /* 0x000ee20000300800 */
[----:B0----5:R-:W-:Y:S01]  /*eaa0*/  HADD2.F32 R11, -RZ, R23.H0_H0 ;  /* 0x20000017ff0b7230 */ /* 0x021fe20000004100 */
[----:B------:R-:W-:Y:S01]  /*eab0*/  ISETP.GT.AND P1, PT, R0, 0xf9, P0 ;  /* 0x000000f90000780c */ /* 0x000fe20000724270 */
[----:B------:R-:W-:Y:S01]  /*eac0*/  BSSY B1, `(.L_x_280) ;  /* 0x000000a000017945 */ /* 0x000fe20003800000 */
[----:B------:R-:W-:Y:S02]  /*ead0*/  IADD3 R167, P0, R3, 0x80, RZ ;  /* 0x0000008003a77810 */ /* 0x000fe40007f1e0ff */
[----:B------:R-:W-:-:S04]  /*eae0*/  FMUL R11, R11, R16 ;  /* 0x000000100b0b7220 */ /* 0x000fc80000400000 */
[----:B---3--:R-:W-:-:S05]  /*eaf0*/  FFMA R11, R10, R2, R11 ;  /* 0x000000020a0b7223 */ /* 0x008fca000000000b */
[----:B------:R-:W-:-:S04]  /*eb00*/  F2FP.F16.F32.PACK_AB R11, RZ, R11 ;  /* 0x0000000bff0b723e */ /* 0x000fc800000000ff */
[----:B------:R-:W-:Y:S02]  /*eb10*/  PRMT R3, R11, 0x7610, R3 ;  /* 0x000076100b037816 */ /* 0x000fe40000000003 */
[----:B------:R-:W-:-:S03]  /*eb20*/  IADD3.X R11, RZ, UR7, RZ, P0, !PT ;  /* 0x00000007ff0b7c10 */ /* 0x000fc600087fe4ff */
[----:B------:R0:W-:Y:S01]  /*eb30*/  @P2 STG.E.U16 desc[UR36][R6.64+0x1f0], R3 ;  /* 0x0001f00306002986 */ /* 0x0001e2000c101524 */
[----:B------:R-:W-:Y:S05]  /*eb40*/  @!P1 BRA `(.L_x_281) ;  /* 0x0000000000049947 */ /* 0x000fea0003800000 */
[----:B------:R3:W5:Y:S02]  /*eb50*/  LDG.E.LTC128B.U16 R23, desc[UR36][R8.64+0x1f2] ;  /* 0x0001f22408177981 */ /* 0x000764000c1e1520 */
.L_x_281:
[----:B------:R-:W-:Y:S05]  /*eb60*/  BSYNC B1 ;  /* 0x0000000000017941 */ /* 0x000fea0003800000 */
.L_x_280:
[----:B------:R-:W4:Y:S01]  /*eb70*/  LDL.LU R10, [R1+0x1fc] ;  /* 0x0001fc00010a7983 */ /* 0x000f220000300800 */
[----:B0----5:R-:W-:Y:S01]  /*eb80*/  HADD2.F32 R3, -RZ, R23.H0_H0 ;  /* 0x20000017ff037230 */ /* 0x021fe20000004100 */
[----:B------:R-:W-:Y:S01]  /*eb90*/  ISETP.GT.AND P0, PT, R17, 0x80, PT ;  /* 0x000000801100780c */ /* 0x000fe20003f04270 */
[----:B--23--:R-:W-:-:S03]  /*eba0*/  IMAD R8, R11, R14, RZ ;  /* 0x0000000e0b087224 */ /* 0x00cfc600078e02ff */
[----:B------:R-:W-:Y:S01]  /*ebb0*/  FMUL R3, R3, R16 ;  /* 0x0000001003037220 */ /* 0x000fe20000400000 */
[C---:B------:R-:W-:Y:S01]  /*ebc0*/  IMAD R165, R167.reuse, R15, R8 ;  /* 0x0000000fa7a57224 */ /* 0x040fe200078e0208 */
[----:B------:R-:W-:Y:S01]  /*ebd0*/  ISETP.GT.AND P4, PT, R0, RZ, P0 ;  /* 0x000000ff0000720c */ /* 0x000fe20000784270 */
[----:B------:R-:W-:-:S04]  /*ebe0*/  IMAD.WIDE.U32 R8, R167, R14, R20 ;  /* 0x0000000ea7087225 */ /* 0x000fc800078e0014 */
[----:B------:R-:W-:Y:S02]  /*ebf0*/  IMAD.IADD R9, R9, 0x1, R165 ;  /* 0x0000000109097824 */ /* 0x000fe400078e02a5 */
[----:B----4-:R-:W-:Y:S01]  /*ec00*/  FFMA R3, R10, R2, R3 ;  /* 0x000000020a037223 */ /* 0x010fe20000000003 */
[----:B------:R-:W-:-:S04]  /*ec10*/  LEA R10, P2, R8, R12, 0x1 ;  /* 0x0000000c080a7211 */ /* 0x000fc800078408ff */
[----:B------:R-:W-:Y:S02]  /*ec20*/  F2FP.F16.F32.PACK_AB R3, RZ, R3 ;  /* 0x00000003ff03723e */ /* 0x000fe400000000ff */
[--C-:B------:R-:W-:Y:S02]  /*ec30*/  LEA.HI.X R11, R8, R13, R9.reuse, 0x1, P2 ;  /* 0x0000000d080b7211 */ /* 0x100fe400010f0c09 */
[----:B------:R-:W-:-:S05]  /*ec40*/  PRMT R9, R3, 0x7610, R9 ;  /* 0x0000761003097816 */ /* 0x000fca0000000009 */
[----:B------:R0:W-:Y:S04]  /*ec50*/  @P1 STG.E.U16 desc[UR36][R6.64+0x1f2], R9 ;  /* 0x0001f20906001986 */ /* 0x0001e8000c101524 */
[----:B------:R-:W2:Y:S01]  /*ec60*/  @P4 LDG.E.LTC128B.U16 R23, desc[UR36][R10.64] ;  /* 0x000000240a174981 */ /* 0x000ea2000c1e1520 */
[----:B-1----:R-:W-:Y:S01]  /*ec70*/  MOV R159, UR8 ;  /* 0x00000008009f7c02 */ /* 0x002fe20008000f00 */
[----:B------:R-:W-:Y:S01]  /*ec80*/  IMAD.U32 R161, RZ, RZ, UR8 ;  /* 0x00000008ffa17e24 */ /* 0x000fe2000f8e00ff */
[----:B------:R-:W-:Y:S01]  /*ec90*/  ISETP.GT.AND P2, PT, R0, 0x1, P0 ;  /* 0x000000010000780c */ /* 0x000fe20000744270 */
[----:B------:R-:W-:Y:S01]  /*eca0*/  IMAD.U32 R164, RZ, RZ, UR9 ;  /* 0x00000009ffa47e24 */ /* 0x000fe2000f8e00ff */
[----:B------:R-:W-:Y:S01]  /*ecb0*/  SHF.L.U32 R159, R159, 0x8, RZ ;  /* 0x000000089f9f7819 */ /* 0x000fe200000006ff */
[----:B------:R-:W-:Y:S01]  /*ecc0*/  BSSY B1, `(.L_x_282) ;  /* 0x0000011000017945 */ /* 0x000fe20003800000 */
[----:B0-----:R-:W-:-:S02]  /*ecd0*/  IMAD.WIDE.U32 R8, R167, R14, R18 ;  /* 0x0000000ea7087225 */ /* 0x001fc400078e0012 */
[----:B------:R-:W-:Y:S02]  /*ece0*/  SHF.L.U64.HI R161, R161, 0x8, R164 ;  /* 0x00000008a1a17819 */ /* 0x000fe400000102a4 */
[----:B------:R-:W-:Y:S02]  /*ecf0*/  IMAD.IADD R9, R165, 0x1, R9 ;  /* 0x00000001a5097824 */ /* 0x000fe400078e0209 */
[----:B------:R-:W-:Y:S01]  /*ed00*/  IMAD.WIDE.U32 R162, R22, UR43, R8 ;  /* 0x0000002b16a27c25 */ /* 0x000fe2000f8e0008 */
[----:B------:R-:W-:-:S03]  /*ed10*/  IADD3 R8, P1, R159, R4, RZ ;  /* 0x000000049f087210 */ /* 0x000fc60007f3e0ff */
[----:B------:R-:W-:Y:S01]  /*ed20*/  IMAD.IADD R7, R157, 0x1, R163 ;  /* 0x000000019d077824 */ /* 0x000fe200078e02a3 */
[----:B------:R-:W-:Y:S01]  /*ed30*/  LEA R6, P3, R162, R12, 0x1 ;  /* 0x0000000ca2067211 */ /* 0x000fe200078608ff */
[----:B------:R-:W-:-:S03]  /*ed40*/  IMAD.X R9, R161, 0x1, R5, P1 ;  /* 0x00000001a1097824 */ /* 0x000fc600008e0605 */
[----:B------:R-:W-:Y:S01]  /*ed50*/  LEA.HI.X R7, R162, R13, R7, 0x1, P3 ;  /* 0x0000000da2077211 */ /* 0x000fe200018f0c07 */
[----:B--2---:R-:W-:-:S05]  /*ed60*/  HADD2.F32 R3, -RZ, R23.H0_H0 ;  /* 0x20000017ff037230 */ /* 0x004fca0000004100 */
[----:B------:R-:W-:-:S04]  /*ed70*/  FMUL R3, R3, R16 ;  /* 0x0000001003037220 */ /* 0x000fc80000400000 */
[----:B------:R-:W-:-:S05]  /*ed80*/  FFMA R3, R24, R2, R3 ;  /* 0x0000000218037223 */ /* 0x000fca0000000003 */
[----:B------:R-:W-:-:S05]  /*ed90*/  F2FP.F16.F32.PACK_AB R3, RZ, R3 ;  /* 0x00000003ff03723e */ /* 0x000fca00000000ff */
[----:B------:R0:W-:Y:S01]  /*eda0*/  @P4 STG.E.U16 desc[UR36][R8.64], R3 ;  /* 0x0000000308004986 */ /* 0x0001e2000c101524 */
[----:B------:R-:W-:Y:S05]  /*edb0*/  @!P2 BRA `(.L_x_283) ;  /* 0x000000000004a947 */ /* 0x000fea0003800000 */
[----:B------:R1:W5:Y:S02]  /*edc0*/  LDG.E.LTC128B.U16 R23, desc[UR36][R6.64+0x2] ;  /* 0x0000022406177981 */ /* 0x000364000c1e1520 */
.L_x_283:
[----:B------:R-:W-:Y:S05]  /*edd0*/  BSYNC B1 ;  /* 0x0000000000017941 */ /* 0x000fea0003800000 */
.L_x_282:
[----:B0----5:R-:W-:Y:S01]  /*ede0*/  HADD2.F32 R3, -RZ, R23.H0_H0 ;  /* 0x20000017ff037230 */ /* 0x021fe20000004100 */
[----:B------:R-:W-:Y:S01]  /*edf0*/  ISETP.GT.AND P1, PT, R17, 0x88, PT ;  /* 0x000000881100780c */ /* 0x000fe20003f24270 */
[----:B------:R-:W-:Y:S01]  /*ee00*/  IMAD.WIDE.U32 R14, R167, R14, R154 ;  /* 0x0000000ea70e7225 */ /* 0x000fe200078e009a */
[----:B------:R-:W-:Y:S03]  /*ee10*/  BSSY B1, `(.L_x_284) ;  /* 0x0000010000017945 */ /* 0x000fe60003800000 */
[----:B------:R-:W-:Y:S01]  /*ee20*/  FMUL R10, R3, R16 ;  /* 0x00000010030a7220 */ /* 0x000fe20000400000 */
[----:B------:R-:W-:Y:S02]  /*ee30*/  ISETP.GT.AND P3, PT, R0, RZ, P1 ;  /* 0x000000ff0000720c */ /* 0x000fe40000f64270 */
[----:B------:R-:W-:Y:S01]  /*ee40*/  IADD3 R152, P4, R152, R14, RZ ;  /* 0x0000000e98987210 */ /* 0x000fe20007f9e0ff */
[----:B------:R-:W-:Y:S01]  /*ee50*/  FFMA R10, R25, R2, R10 ;  /* 0x00000002190a7223 */ /* 0x000fe2000000000a */
[----:B------:R-:W-:-:S02]  /*ee60*/  IADD3 R165, R165, R15, RZ ;  /* 0x0000000fa5a57210 */ /* 0x000fc40007ffe0ff */
[----:B------:R-:W-:Y:S02]  /*ee70*/  IADD3 R14, P5, R18, R14, RZ ;  /* 0x0000000e120e7210 */ /* 0x000fe40007fbe0ff */
[----:B------:R-:W-:Y:S01]  /*ee80*/  F2FP.F16.F32.PACK_AB R3, RZ, R10 ;  /* 0x0000000aff03723e */ /* 0x000fe200000000ff */
[----:B------:R-:W-:Y:S01]  /*ee90*/  IMAD.X R20, R165, 0x1, R21, P4 ;  /* 0x00000001a5147824 */ /* 0x000fe200020e0615 */
[C---:B------:R-:W-:Y:S02]  /*eea0*/  LEA R10, P4, R152.reuse, R12, 0x1 ;  /* 0x0000000c980a7211 */ /* 0x040fe400078808ff */
[----:B------:R-:W-:Y:S02]  /*eeb0*/  PRMT R17, R3, 0x7610, R17 ;  /* 0x0000761003117816 */ /* 0x000fe40000000011 */
[----:B------:R-:W-:Y:S02]  /*eec0*/  LEA.HI.X R11, R152, R13, R20, 0x1, P4 ;  /* 0x0000000d980b7211 */ /* 0x000fe400020f0c14 */
[----:B------:R-:W-:Y:S01]  /*eed0*/  PRMT R3, R23, 0x7610, R3 ;  /* 0x0000761017037816 */ /* 0x000fe20000000003 */
[----:B------:R0:W-:Y:S01]  /*eee0*/  @P2 STG.E.U16 desc[UR36][R8.64+0x2], R17 ;  /* 0x0000021108002986 */ /* 0x0001e2000c101524 */
[----:B------:R-:W-:Y:S05]  /*eef0*/  @!P3 BRA `(.L_x_285) ;  /* 0x000000000004b947 */ /* 0x000fea0003800000 */
[----:B------:R2:W5:Y:S02]  /*ef00*/  LDG.E.LTC128B.U16 R3, desc[UR36][R10.64] ;  /* 0x000000240a037981 */ /* 0x000564000c1e1520 */
.L_x_285:
[----:B------:R-:W-:Y:S05]  /*ef10*/  BSYNC B1 ;  /* 0x0000000000017941 */ /* 0x000fea0003800000 */
.L_x_284:
[----:B--2--5:R-:W-:Y:S01]  /*ef20*/  HADD2.F32 R11, -RZ, R3.H0_H0 ;  /* 0x20000003ff0b7230 */ /* 0x024fe20000004100 */
[----:B------:R-:W-:Y:S01]  /*ef30*/  IADD3 R10, P2, R8, R158, RZ ;  /* 0x0000009e080a7210 */ /* 0x000fe20007f5e0ff */
[----:B------:R-:W-:Y:S01]  /*ef40*/  IMAD.X R15, R19, 0x1, R165, P5 ;  /* 0x00000001130f7824 */ /* 0x000fe200028e06a5 */
[----:B------:R-:W-:Y:S01]  /*ef50*/  ISETP.GT.AND P5, PT, R0, 0x1, P1 ;  /* 0x000000010000780c */ /* 0x000fe20000fa4270 */
[----:B------:R-:W-:Y:S01]  /*ef60*/  BSSY B1, `(.L_x_286) ;  /* 0x000000c000017945 */ /* 0x000fe20003800000 */
[----:B------:R-:W-:Y:S01]  /*ef70*/  FMUL R11, R11, R16 ;  /* 0x000000100b0b7220 */ /* 0x000fe20000400000 */
[----:B------:R-:W-:-:S04]  /*ef80*/  IMAD.WIDE.U32 R22, R22, UR43, R14 ;  /* 0x0000002b16167c25 */ /* 0x000fc8000f8e000e */
[----:B------:R-:W-:Y:S01]  /*ef90*/  FFMA R11, R26, R2, R11 ;  /* 0x000000021a0b7223 */ /* 0x000fe2000000000b */
[----:B------:R-:W-:Y:S02]  /*efa0*/  IADD3 R157, R157, R23, RZ ;  /* 0x000000179d9d7210 */ /* 0x000fe40007ffe0ff */
[C---:B------:R-:W-:Y:S02]  /*efb0*/  LEA R12, P4, R22.reuse, R12, 0x1 ;  /* 0x0000000c160c7211 */ /* 0x040fe400078808ff */
[----:B------:R-:W-:Y:S01]  /*efc0*/  F2FP.F16.F32.PACK_AB R14, RZ, R11 ;  /* 0x0000000bff0e723e */ /* 0x000fe200000000ff */
[----:B------:R-:W-:Y:S01]  /*efd0*/  IMAD.X R11, R9, 0x1, R156, P2 ;  /* 0x00000001090b7824 */ /* 0x000fe200010e069c */
[----:B------:R-:W-:-:S04]  /*efe0*/  LEA.HI.X R13, R22, R13, R157, 0x1, P4 ;  /* 0x0000000d160d7211 */ /* 0x000fc800020f0c9d */
[----:B------:R2:W-:Y:S01]  /*eff0*/  @P3 STG.E.U16 desc[UR36][R10.64], R14 ;  /* 0x0000000e0a003986 */ /* 0x0005e2000c101524 */
[----:B------:R-:W-:Y:S05]  /*f000*/  @!P5 BRA `(.L_x_287) ;  /* 0x000000000004d947 */ /* 0x000fea0003800000 */
[----:B------:R3:W5:Y:S02]  /*f010*/  LDG.E.LTC128B.U16 R3, desc[UR36][R12.64+0x2] ;  /* 0x000002240c037981 */ /* 0x000764000c1e1520 */
.L_x_287:
[----:B------:R-:W-:Y:S05]  /*f020*/  BSYNC B1 ;  /* 0x0000000000017941 */ /* 0x000fea0003800000 */
.L_x_286:
[----:B-----5:R-:W-:Y:S01]  /*f030*/  HADD2.F32 R15, -RZ, R3.H0_H0 ;  /* 0x20000003ff0f7230 */ /* 0x020fe20000004100 */
[----:B------:R-:W-:Y:S01]  /*f040*/  ISETP.GT.AND P2, PT, R0, 0x8, P0 ;  /* 0x000000080000780c */ /* 0x000fe20000744270 */
[----:B------:R-:W-:Y:S03]  /*f050*/  BSSY B1, `(.L_x_288) ;  /* 0x0000007000017945 */ /* 0x000fe60003800000 */
[----:B--2---:R-:W-:-:S04]  /*f060*/  FMUL R14, R15, R16 ;  /* 0x000000100f0e7220 */ /* 0x004fc80000400000 */
[----:B------:R-:W-:-:S05]  /*f070*/  FFMA R14, R27, R2, R14 ;  /* 0x000000021b0e7223 */ /* 0x000fca000000000e */
[----:B------:R-:W-:-:S05]  /*f080*/  F2FP.F16.F32.PACK_AB R14, RZ, R14 ;  /* 0x0000000eff0e723e */ /* 0x000fca00000000ff */
[----:B------:R2:W-:Y:S01]  /*f090*/  @P5 STG.E.U16 desc[UR36][R10.64+0x2], R14 ;  /* 0x0000020e0a005986 */ /* 0x0005e2000c101524 */
[----:B------:R-:W-:Y:S05]  /*f0a0*/  @!P2 BRA `(.L_x_289) ;  /* 0x000000000004a947 */ /* 0x000fea0003800000 */
[----:B------:R4:W5:Y:S02]  /*f0b0*/  LDG.E.LTC128B.U16 R3, desc[UR36][R6.64+0x10] ;  /* 0x0000102406037981 */ /* 0x000964000c1e1520 */
.L_x_289:
[----:B------:R-:W-:Y:S05]  /*f0c0*/  BSYNC B1 ;  /* 0x0000000000017941 */ /* 0x000fea0003800000 */
.L_x_288:
[----:B--2--5:R-:W-:Y:S01]  /*f0d0*/  HADD2.F32 R11, -RZ, R3.H0_H0 ;  /* 0x20000003ff0b7230 */ /* 0x024fe20000004100 */
[----:B------:R-:W-:Y:S01]  /*f0e0*/  ISETP.GT.AND P3, PT, R0, 0x9, P0 ;  /* 0x000000090000780c */ /* 0x000fe20000764270 */
[----:B------:R-:W-:Y:S03]  /*f0f0*/  BSSY B1, `(.L_x_290) ;  /* 0x0000007000017945 */ /* 0x000fe60003800000 */
[----:B------:R-:W-:-:S04]  /*f100*/  FMUL R11, R11, R16 ;  /* 0x000000100b0b7220 */ /* 0x000fc80000400000 */
[----:B------:R-:W-:-:S05]  /*f110*/  FFMA R11, R28, R2, R11 ;  /* 0x000000021c0b7223 */ /* 0x000fca000000000b */
[----:B------:R-:W-:-:S05]  /*f120*/  F2FP.F16.F32.PACK_AB R11, RZ, R11 ;  /* 0x0000000bff0b723e */ /* 0x000fca00000000ff */
[----:B------:R2:W-:Y:S01]  /*f130*/  @P2 STG.E.U16 desc[UR36][R8.64+0x10], R11 ;  /* 0x0000100b08002986 */ /* 0x0005e2000c101524 */
[----:B------:R-:W-:Y:S05]  /*f140*/  @!P3 BRA `(.L_x_291) ;  /* 0x000000000004b947 */ /* 0x000fea0003800000 */
[----:B------:R0:W5:Y:S02]  /*f150*/  LDG.E.LTC128B.U16 R3, desc[UR36][R6.64+0x12] ;  /* 0x0000122406037981 */ /* 0x000164000c1e1520 */
.L_x_291:
[----:B------:R-:W-:Y:S05]  /*f160*/  BSYNC B1 ;  /* 0x0000000000017941 */ /* 0x000fea0003800000 */
.L_x_290:
        /* <DEDUP_REMOVED lines=9> */
.L_x_293:
[----:B------:R-:W-:Y:S05]  /*f200*/  BSYNC B1 ;  /* 0x0000000000017941 */ /* 0x000fea0003800000 */
.L_x_292:
[----:B-----5:R-:W-:Y:S01]  /*f210*/  HADD2.F32 R11, -RZ, R3.H0_H0 ;  /* 0x20000003ff0b7230 */ /* 0x020fe20000004100 */
[----:B--2---:R-:W-:Y:S01]  /*f220*/  IADD3 R10, P3, R158, R8, RZ ;  /* 0x000000089e0a7210 */ /* 0x004fe20007f7e0ff */
[----:B------:R-:W-:Y:S01]  /*f230*/  BSSY B1, `(.L_x_294) ;  /* 0x0000009000017945 */ /* 0x000fe20003800000 */
[----:B------:R-:W-:Y:S02]  /*f240*/  ISETP.GT.AND P2, PT, R0, 0x9, P1 ;  /* 0x000000090000780c */ /* 0x000fe40000f44270 */
[----:B------:R-:W-:-:S04]  /*f250*/  FMUL R11, R11, R16 ;  /* 0x000000100b0b7220 */ /* 0x000fc80000400000 */
[----:B------:R-:W-:-:S05]  /*f260*/  FFMA R11, R30, R2, R11 ;  /* 0x000000021e0b7223 */ /* 0x000fca000000000b */
[----:B------:R-:W-:Y:S01]  /*f270*/  F2FP.F16.F32.PACK_AB R14, RZ, R11 ;  /* 0x0000000bff0e723e */ /* 0x000fe200000000ff */
[----:B------:R-:W-:-:S05]  /*f280*/  IMAD.X R11, R156, 0x1, R9, P3 ;  /* 0x000000019c0b7824 */ /* 0x000fca00018e0609 */
[----:B------:R2:W-:Y:S01]  /*f290*/  @P4 STG.E.U16 desc[UR36][R10.64+0x10], R14 ;  /* 0x0000100e0a004986 */ /* 0x0005e2000c101524 */
[----:B------:R-:W-:Y:S05]  /*f2a0*/  @!P2 BRA `(.L_x_295) ;  /* 0x000000000004a947 */ /* 0x000fea0003800000 */
[----:B------:R0:W5:Y:S02]  /*f2b0*/  LDG.E.LTC128B.U16 R3, desc[UR36][R12.64+0x12] ;  /* 0x000012240c037981 */ /* 0x000164000c1e1520 */
.L_x_295:
[----:B------:R-:W-:Y:S05]  /*f2c0*/  BSYNC B1 ;  /* 0x0000000000017941 */ /* 0x000fea0003800000 */
.L_x_294:
[----:B--2--5:R-:W-:Y:S01]  /*f2d0*/  HADD2.F32 R11, -RZ, R3.H0_H0 ;  /* 0x20000003ff0b7230 */ /* 0x024fe20000004100 */
[----:B------:R-:W-:Y:S01]  /*f2e0*/  IADD3 R158, P3, P4, R158, R4, R159 ;  /* 0x000000049e9e7210 */ /* 0x000fe20007c7e09f */
[----:B------:R-:W-:Y:S01]  /*f2f0*/  BSSY B1, `(.L_x_296) ;  /* 0x0000009000017945 */ /* 0x000fe20003800000 */
[----:B------:R-:W-:Y:S02]  /*f300*/  ISETP.GT.AND P5, PT, R0, 0x10, P0 ;  /* 0x000000100000780c */ /* 0x000fe400007a4270 */
[----:B------:R-:W-:Y:S01]  /*f310*/  FMUL R10, R11, R16 ;  /* 0x000000100b0a7220 */ /* 0x000fe20000400000 */
[----:B------:R-:W-:-:S03]  /*f320*/  IADD3.X R159, R156, R5, R161, P3, P4 ;  /* 0x000000059c9f7210 */ /* 0x000fc60001fe84a1 */
[----:B------:R-:W-:-:S05]  /*f330*/  FFMA R10, R31, R2, R10 ;  /* 0x000000021f0a7223 */ /* 0x000fca000000000a */
[----:B------:R-:W-:-:S05]  /*f340*/  F2FP.F16.F32.PACK_AB R10, RZ, R10 ;  /* 0x0000000aff0a723e */ /* 0x000fca00000000ff */
[----:B------:R2:W-:Y:S01]  /*f350*/  @P2 STG.E.U16 desc[UR36][R158.64+0x12], R10 ;  /* 0x0000120a9e002986 */ /* 0x0005e2000c101524 */
[----:B------:R-:W-:Y:S05]  /*f360*/  @!P5 BRA `(.L_x_297) ;  /* 0x000000000004d947 */ /* 0x000fea0003800000 */
[----:B------:R0:W5:Y:S02]  /*f370*/  LDG.E.LTC128B.U16 R3, desc[UR36][R6.64+0x20] ;  /* 0x0000202406037981 */ /* 0x000164000c1e1520 */
.L_x_297:
[----:B------:R-:W-:Y:S05]  /*f380*/  BSYNC B1 ;  /* 0x0000000000017941 */ /* 0x000fea0003800000 */
.L_x_296:
[----:B-----5:R-:W-:Y:S01]  /*f390*/  HADD2.F32 R5, -RZ, R3.H0_H0 ;  /* 0x20000003ff057230 */ /* 0x020fe20000004100 */
        /* <DEDUP_REMOVED lines=8> */
.L_x_299:
[----:B------:R-:W-:Y:S05]  /*f420*/  BSYNC B1 ;  /* 0x0000000000017941 */ /* 0x000fea0003800000 */
.L_x_298:
[----:B0----5:R-:W-:Y:S01]  /*f430*/  HADD2.F32 R5, -RZ, R3.H0_H0 ;  /* 0x20000003ff057230 */ /* 0x021fe20000004100 */
        /* <DEDUP_REMOVED lines=8> */
.L_x_301:
[----:B------:R-:W-:Y:S05]  /*f4c0*/  BSYNC B1 ;  /* 0x0000000000017941 */ /* 0x000fea0003800000 */
.L_x_300:
[----:B-----5:R-:W-:Y:S01]  /*f4d0*/  HADD2.F32 R5, -RZ, R3.H0_H0 ;  /* 0x20000003ff057230 */ /* 0x020fe20000004100 */
[----:B0-----:R-:W-:Y:S01]  /*f4e0*/  @P3 MOV R4, R158 ;  /* 0x0000009e00043202 */ /* 0x001fe20000000f00 */
[----:B------:R-:W-:Y:S01]  /*f4f0*/  BSSY B1, `(.L_x_302) ;  /* 0x000000a000017945 */ /* 0x000fe20003800000 */
[----:B------:R-:W-:Y:S02]  /*f500*/  ISETP.GT.AND P2, PT, R0, 0x11, P1 ;  /* 0x000000110000780c */ /* 0x000fe40000f44270 */
[----:B------:R-:W-:-:S04]  /*f510*/  FMUL R5, R5, R16 ;  /* 0x0000001005057220 */ /* 0x000fc80000400000 */
[----:B------:R-:W-:-:S05]  /*f520*/  FFMA R5, R34, R2, R5 ;  /* 0x0000000222057223 */ /* 0x000fca0000000005 */
[----:B------:R-:W-:-:S04]  /*f530*/  F2FP.F16.F32.PACK_AB R5, RZ, R5 ;  /* 0x00000005ff05723e */ /* 0x000fc800000000ff */
[----:B--2---:R-:W-:Y:S01]  /*f540*/  PRMT R10, R5, 0x7610, R10 ;  /* 0x00007610050a7816 */ /* 0x004fe2000000000a */
[----:B------:R-:W-:-:S05]  /*f550*/  @P3 IMAD.MOV.U32 R5, RZ, RZ, R159 ;  /* 0x000000ffff053224 */ /* 0x000fca00078e009f */
[----:B------:R0:W-:Y:S01]  /*f560*/  @P3 STG.E.U16 desc[UR36][R4.64+0x20], R10 ;  /* 0x0000200a04003986 */ /* 0x0001e2000c101524 */
[----:B------:R-:W-:Y:S05]  /*f570*/  @!P2 BRA `(.L_x_303) ;  /* 0x000000000004a947 */ /* 0x000fea0003800000 */
[----:B------:R2:W5:Y:S02]  /*f580*/  LDG.E.LTC128B.U16 R3, desc[UR36][R12.64+0x22] ;  /* 0x000022240c037981 */ /* 0x000564000c1e1520 */
.L_x_303:
[----:B------:R-:W-:Y:S05]  /*f590*/  BSYNC B1 ;  /* 0x0000000000017941 */ /* 0x000fea0003800000 */
.L_x_302:
[----:B0----5:R-:W-:Y:S01]  /*f5a0*/  HADD2.F32 R5, -RZ, R3.H0_H0 ;  /* 0x20000003ff057230 */ /* 0x021fe20000004100 */
[----:B------:R-:W-:Y:S01]  /*f5b0*/  ISETP.GT.AND P3, PT, R0, 0x18, P0 ;  /* 0x000000180000780c */ /* 0x000fe20000764270 */
[----:B------:R-:W-:Y:S03]  /*f5c0*/  BSSY B1, `(.L_x_304) ;  /* 0x000000a000017945 */ /* 0x000fe60003800000 */
[----:B------:R-:W-:Y:S01]  /*f5d0*/  FMUL R4, R5, R16 ;  /* 0x0000001005047220 */ /* 0x000fe20000400000 */
[----:B------:R-:W-:-:S03]  /*f5e0*/  @P2 MOV R5, R159 ;  /* 0x0000009f00052202 */ /* 0x000fc60000000f00 */
[----:B------:R-:W-:-:S05]  /*f5f0*/  FFMA R4, R35, R2, R4 ;  /* 0x0000000223047223 */ /* 0x000fca0000000004 */
[----:B------:R-:W-:-:S04]  /*f600*/  F2FP.F16.F32.PACK_AB R4, RZ, R4 ;  /* 0x00000004ff04723e */ /* 0x000fc800000000ff */
[----:B------:R-:W-:Y:S01]  /*f610*/  PRMT R10, R4, 0x7610, R10 ;  /* 0x00007610040a7816 */ /* 0x000fe2000000000a */
[----:B------:R-:W-:-:S05]  /*f620*/  @P2 IMAD.MOV.U32 R4, RZ, RZ, R158 ;  /* 0x000000ffff042224 */ /* 0x000fca00078e009e */
[----:B------:R0:W-:Y:S01]  /*f630*/  @P2 STG.E.U16 desc[UR36][R4.64+0x22], R10 ;  /* 0x0000220a04002986 */ /* 0x0001e2000c101524 */
[----:B------:R-:W-:Y:S05]  /*f640*/  @!P3 BRA `(.L_x_305) ;  /* 0x000000000004b947 */ /* 0x000fea0003800000 */
[----:B------:R0:W5:Y:S02]  /*f650*/  LDG.E.LTC128B.U16 R3, desc[UR36][R6.64+0x30] ;  /* 0x0000302406037981 */ /* 0x000164000c1e1520 */
.L_x_305:
[----:B------:R-:W-:Y:S05]  /*f660*/  BSYNC B1 ;  /* 0x0000000000017941 */ /* 0x000fea0003800000 */
.L_x_304:
        /* <DEDUP_REMOVED lines=9> */
.L_x_307:
[----:B------:R-:W-:Y:S05]  /*f700*/  BSYNC B1 ;  /* 0x0000000000017941 */ /* 0x000fea0003800000 */
.L_x_306:
        /* <DEDUP_REMOVED lines=9> */
.L_x_309:
[----:B------:R-:W-:Y:S05]  /*f7a0*/  BSYNC B1 ;  /* 0x0000000000017941 */ /* 0x000fea0003800000 */
.L_x_308:
[----:B-----5:R-:W-:Y:S01]  /*f7b0*/  HADD2.F32 R5, -RZ, R3.H0_H0 ;  /* 0x20000003ff057230 */ /* 0x020fe20000004100 */
[----:B------:R-:W-:Y:S01]  /*f7c0*/  ISETP.GT.AND P2, PT, R0, 0x19, P1 ;  /* 0x000000190000780c */ /* 0x000fe20000f44270 */
[----:B0-----:R-:W-:Y:S01]  /*f7d0*/  @P3 IMAD.MOV.U32 R4, RZ, RZ, R158 ;  /* 0x000000ffff043224 */ /* 0x001fe200078e009e */
[----:B------:R-:W-:Y:S02]  /*f7e0*/  BSSY B1, `(.L_x_310) ;  /* 0x0000009000017945 */ /* 0x000fe40003800000 */
[----:B------:R-:W-:-:S04]  /*f7f0*/  FMUL R5, R5, R16 ;  /* 0x0000001005057220 */ /* 0x000fc80000400000 */
[----:B------:R-:W-:-:S05]  /*f800*/  FFMA R5, R38, R2, R5 ;  /* 0x0000000226057223 */ /* 0x000fca0000000005 */
[----:B------:R-:W-:-:S04]  /*f810*/  F2FP.F16.F32.PACK_AB R5, RZ, R5 ;  /* 0x00000005ff05723e */ /* 0x000fc800000000ff */
[----:B------:R-:W-:Y:S01]  /*f820*/  PRMT R10, R5, 0x7610, R10 ;  /* 0x00007610050a7816 */ /* 0x000fe2000000000a */
[----:B------:R-:W-:-:S05]  /*f830*/  @P3 IMAD.MOV.U32 R5, RZ, RZ, R159 ;  /* 0x000000ffff053224 */ /* 0x000fca00078e009f */
[----:B------:R0:W-:Y:S01]  /*f840*/  @P3 STG.E.U16 desc[UR36][R4.64+0x30], R10 ;  /* 0x0000300a04003986 */ /* 0x0001e2000c101524 */
[----:B------:R-:W-:Y:S05]  /*f850*/  @!P2 BRA `(.L_x_311) ;  /* 0x000000000004a947 */ /* 0x000fea0003800000 */
[----:B------:R0:W5:Y:S02]  /*f860*/  LDG.E.LTC128B.U16 R3, desc[UR36][R12.64+0x32] ;  /* 0x000032240c037981 */ /* 0x000164000c1e1520 */
.L_x_311:
[----:B------:R-:W-:Y:S05]  /*f870*/  BSYNC B1 ;  /* 0x0000000000017941 */ /* 0x000fea0003800000 */
.L_x_310:
[----:B0----5:R-:W-:Y:S01]  /*f880*/  HADD2.F32 R5, -RZ, R3.H0_H0 ;  /* 0x20000003ff057230 */ /* 0x021fe20000004100 */
[----:B------:R-:W-:Y:S01]  /*f890*/  ISETP.GT.AND P3, PT, R0, 0x20, P0 ;  /* 0x000000200000780c */ /* 0x000fe20000764270 */
[----:B------:R-:W-:Y:S03]  /*f8a0*/  BSSY B1, `(.L_x_312) ;  /* 0x000000a000017945 */ /* 0x000fe60003800000 */
[----:B------:R-:W-:Y:S01]  /*f8b0*/  FMUL R4, R5, R16 ;  /* 0x0000001005047220 */ /* 0x000fe20000400000 */
[----:B------:R-:W-:-:S03]  /*f8c0*/  @P2 IMAD.MOV.U32 R5, RZ, RZ, R159 ;  /* 0x000000ffff052224 */ /* 0x000fc600078e009f */
[----:B------:R-:W-:-:S05]  /*f8d0*/  FFMA R4, R39, R2, R4 ;  /* 0x0000000227047223 */ /* 0x000fca0000000004 */
[----:B------:R-:W-:-:S04]  /*f8e0*/  F2FP.F16.F32.PACK_AB R4, RZ, R4 ;  /* 0x00000004ff04723e */ /* 0x000fc800000000ff */
[----:B------:R-:W-:Y:S02]  /*f8f0*/  PRMT R10, R4, 0x7610, R10 ;  /* 0x00007610040a7816 */ /* 0x000fe4000000000a */
[----:B------:R-:W-:-:S05]  /*f900*/  @P2 MOV R4, R158 ;  /* 0x0000009e00042202 */ /* 0x000fca0000000f00 */
[----:B------:R0:W-:Y:S01]  /*f910*/  @P2 STG.E.U16 desc[UR36][R4.64+0x32], R10 ;  /* 0x0000320a04002986 */ /* 0x0001e2000c101524 */
[----:B------:R-:W-:Y:S05]  /*f920*/  @!P3 BRA `(.L_x_313) ;  /* 0x000000000004b947 */ /* 0x000fea0003800000 */
[----:B------:R0:W5:Y:S02]  /*f930*/  LDG.E.LTC128B.U16 R3, desc[UR36][R6.64+0x40] ;  /* 0x0000402406037981 */ /* 0x000164000c1e1520 */
.L_x_313:
[----:B------:R-:W-:Y:S05]  /*f940*/  BSYNC B1 ;  /* 0x0000000000017941 */ /* 0x000fea0003800000 */
.L_x_312:
        /* <DEDUP_REMOVED lines=9> */
.L_x_315:
[----:B------:R-:W-:Y:S05]  /*f9e0*/  BSYNC B1 ;  /* 0x0000000000017941 */ /* 0x000fea0003800000 */
.L_x_314:
        /* <DEDUP_REMOVED lines=9> */
.L_x_317:
[----:B------:R-:W-:Y:S05]  /*fa80*/  BSYNC B1 ;  /* 0x0000000000017941 */ /* 0x000fea0003800000 */
.L_x_316:
[----:B-----5:R-:W-:Y:S01]  /*fa90*/  HADD2.F32 R5, -RZ, R3.H0_H0 ;  /* 0x20000003ff057230 */ /* 0x020fe20000004100 */
[----:B------:R-:W-:Y:S01]  /*faa0*/  ISETP.GT.AND P2, PT, R0, 0x21, P1 ;  /* 0x000000210000780c */ /* 0x000fe20000f44270 */
[----:B0-----:R-:W-:Y:S01]  /*fab0*/  @P3 IMAD.MOV.U32 R4, RZ, RZ, R158 ;  /* 0x000000ffff043224 */ /* 0x001fe200078e009e */
[----:B------:R-:W-:Y:S02]  /*fac0*/  BSSY B1, `(.L_x_318) ;  /* 0x0000009000017945 */ /* 0x000fe40003800000 */
[----:B------:R-:W-:-:S04]  /*fad0*/  FMUL R5, R5, R16 ;  /* 0x0000001005057220 */ /* 0x000fc80000400000 */
[----:B------:R-:W-:-:S05]  /*fae0*/  FFMA R5, R42, R2, R5 ;  /* 0x000000022a057223 */ /* 0x000fca0000000005 */
[----:B------:R-:W-:-:S04]  /*faf0*/  F2FP.F16.F32.PACK_AB R5, RZ, R5 ;  /* 0x00000005ff05723e */ /* 0x000fc800000000ff */
[----:B------:R-:W-:Y:S02]  /*fb00*/  PRMT R10, R5, 0x7610, R10 ;  /* 0x00007610050a7816 */ /* 0x000fe4000000000a */
[----:B------:R-:W-:-:S05]  /*fb10*/  @P3 MOV R5, R159 ;  /* 0x0000009f00053202 */ /* 0x000fca0000000f00 */
[----:B------:R0:W-:Y:S01]  /*fb20*/  @P3 STG.E.U16 desc[UR36][R4.64+0x40], R10 ;  /* 0x0000400a04003986 */ /* 0x0001e2000c101524 */
[----:B------:R-:W-:Y:S05]  /*fb30*/  @!P2 BRA `(.L_x_319) ;  /* 0x000000000004a947 */ /* 0x000fea0003800000 */
[----:B------:R0:W5:Y:S02]  /*fb40*/  LDG.E.LTC128B.U16 R3, desc[UR36][R12.64+0x42] ;  /* 0x000042240c037981 */ /* 0x000164000c1e1520 */
.L_x_319:
[----:B------:R-:W-:Y:S05]  /*fb50*/  BSYNC B1 ;  /* 0x0000000000017941 */ /* 0x000fea0003800000 */
.L_x_318:
[----:B0----5:R-:W-:Y:S01]  /*fb60*/  HADD2.F32 R5, -RZ, R3.H0_H0 ;  /* 0x20000003ff057230 */ /* 0x021fe20000004100 */
[----:B------:R-:W-:Y:S01]  /*fb70*/  ISETP.GT.AND P3, PT, R0, 0x28, P0 ;  /* 0x000000280000780c */ /* 0x000fe20000764270 */
[----:B------:R-:W-:Y:S03]  /*fb80*/  BSSY B1, `(.L_x_320) ;  /* 0x000000a000017945 */ /* 0x000fe60003800000 */
[----:B------:R-:W-:Y:S01]  /*fb90*/  FMUL R4, R5, R16 ;  /* 0x0000001005047220 */ /* 0x000fe20000400000 */
[----:B------:R-:W-:-:S03]  /*fba0*/  @P2 IMAD.MOV.U32 R5, RZ, RZ, R159 ;  /* 0x000000ffff052224 */ /* 0x000fc600078e009f */
[----:B------:R-:W-:-:S05]  /*fbb0*/  FFMA R4, R43, R2, R4 ;  /* 0x000000022b047223 */ /* 0x000fca0000000004 */
[----:B------:R-:W-:-:S04]  /*fbc0*/  F2FP.F16.F32.PACK_AB R4, RZ, R4 ;  /* 0x00000004ff04723e */ /* 0x000fc800000000ff */
[----:B------:R-:W-:Y:S01]  /*fbd0*/  PRMT R10, R4, 0x7610, R10 ;  /* 0x00007610040a7816 */ /* 0x000fe2000000000a */
[----:B------:R-:W-:-:S05]  /*fbe0*/  @P2 IMAD.MOV.U32 R4, RZ, RZ, R158 ;  /* 0x000000ffff042224 */ /* 0x000fca00078e009e */
[----:B------:R0:W-:Y:S01]  /*fbf0*/  @P2 STG.E.U16 desc[UR36][R4.64+0x42], R10 ;  /* 0x0000420a04002986 */ /* 0x0001e2000c101524 */
[----:B------:R-:W-:Y:S05]  /*fc00*/  @!P3 BRA `(.L_x_321) ;  /* 0x000000000004b947 */ /* 0x000fea0003800000 */
[----:B------:R0:W5:Y:S02]  /*fc10*/  LDG.E.LTC128B.U16 R3, desc[UR36][R6.64+0x50] ;  /* 0x0000502406037981 */ /* 0x000164000c1e1520 */
.L_x_321:
[----:B------:R-:W-:Y:S05]  /*fc20*/  BSYNC B1 ;  /* 0x0000000000017941 */ /* 0x000fea0003800000 */
.L_x_320:
        /* <DEDUP_REMOVED lines=9> */
.L_x_323:
[----:B------:R-:W-:Y:S05]  /*fcc0*/  BSYNC B1 ;  /* 0x0000000000017941 */ /* 0x000fea0003800000 */
.L_x_322:
        /* <DEDUP_REMOVED lines=9> */
.L_x_325:
[----:B------:R-:W-:Y:S05]  /*fd60*/  BSYNC B1 ;  /* 0x0000000000017941 */ /* 0x000fea0003800000 */
.L_x_324:
[----:B-----5:R-:W-:Y:S01]  /*fd70*/  HADD2.F32 R5, -RZ, R3.H0_H0 ;  /* 0x20000003ff057230 */ /* 0x020fe20000004100 */
[----:B0-----:R-:W-:Y:S01]  /*fd80*/  @P3 MOV R4, R158 ;  /* 0x0000009e00043202 */ /* 0x001fe20000000f00 */
[----:B------:R-:W-:Y:S01]  /*fd90*/  BSSY B1, `(.L_x_326) ;  /* 0x000000a000017945 */ /* 0x000fe20003800000 */
[----:B------:R-:W-:Y:S02]  /*fda0*/  ISETP.GT.AND P2, PT, R0, 0x29, P1 ;  /* 0x000000290000780c */ /* 0x000fe40000f44270 */
        /* <DEDUP_REMOVED lines=8> */
.L_x_327:
[----:B------:R-:W-:Y:S05]  /*fe30*/  BSYNC B1 ;  /* 0x0000000000017941 */ /* 0x000fea0003800000 */
.L_x_326:
        /* <DEDUP_REMOVED lines=12> */
.L_x_329:
[----:B------:R-:W-:Y:S05]  /*ff00*/  BSYNC B1 ;  /* 0x0000000000017941 */ /* 0x000fea0003800000 */
.L_x_328:
        /* <DEDUP_REMOVED lines=9> */
.L_x_331:
[----:B------:R-:W-:Y:S05]  /*ffa0*/  BSYNC B1 ;  /* 0x0000000000017941 */ /* 0x000fea0003800000 */
.L_x_330:
        /* <DEDUP_REMOVED lines=9> */
.L_x_333:
[----:B------:R-:W-:Y:S05]  /*10040*/  BSYNC B1 ;  /* 0x0000000000017941 */ /* 0x000fea0003800000 */
.L_x_332:
        /* <DEDUP_REMOVED lines=12> */
.L_x_335:
[----:B------:R-:W-:Y:S05]  /*10110*/  BSYNC B1 ;  /* 0x0000000000017941 */ /* 0x000fea0003800000 */
.L_x_334:
        /* <DEDUP_REMOVED lines=12> */
.L_x_337:
[----:B------:R-:W-:Y:S05]  /*101e0*/  BSYNC B1 ;  /* 0x0000000000017941 */ /* 0x000fea0003800000 */
.L_x_336:
        /* <DEDUP_REMOVED lines=9> */
.L_x_339:
[----:B------:R-:W-:Y:S05]  /*10280*/  BSYNC B1 ;  /* 0x0000000000017941 */ /* 0x000fea0003800000 */
.L_x_338:
        /* <DEDUP_REMOVED lines=9> */
.L_x_341:
[----:B------:R-:W-:Y:S05]  /*10320*/  BSYNC B1 ;  /* 0x0000000000017941 */ /* 0x000fea0003800000 */
.L_x_340:
        /* <DEDUP_REMOVED lines=12> */
.L_x_343:
[----:B------:R-:W-:Y:S05]  /*103f0*/  BSYNC B1 ;  /* 0x0000000000017941 */ /* 0x000fea0003800000 */
.L_x_342:
        /* <DEDUP_REMOVED lines=12> */
.L_x_345:
[----:B------:R-:W-:Y:S05]  /*104c0*/  BSYNC B1 ;  /* 0x0000000000017941 */ /* 0x000fea0003800000 */
.L_x_344:
        /* <DEDUP_REMOVED lines=9> */
.L_x_347:
[----:B------:R-:W-:Y:S05]  /*10560*/  BSYNC B1 ;  /* 0x0000000000017941 */ /* 0x000fea0003800000 */
.L_x_346:
        /* <DEDUP_REMOVED lines=9> */
.L_x_349:
[----:B------:R-:W-:Y:S05]  /*10600*/  BSYNC B1 ;  /* 0x0000000000017941 */ /* 0x000fea0003800000 */
.L_x_348:
        /* <DEDUP_REMOVED lines=12> */
.L_x_351:
[----:B------:R-:W-:Y:S05]  /*106d0*/  BSYNC B1 ;  /* 0x0000000000017941 */ /* 0x000fea0003800000 */
.L_x_350:
        /* <DEDUP_REMOVED lines=12> */
.L_x_353:
[----:B------:R-:W-:Y:S05]  /*107a0*/  BSYNC B1 ;  /* 0x0000000000017941 */ /* 0x000fea0003800000 */
.L_x_352:
        /* <DEDUP_REMOVED lines=9> */
.L_x_355:
[----:B------:R-:W-:Y:S05]  /*10840*/  BSYNC B1 ;  /* 0x0000000000017941 */ /* 0x000fea0003800000 */
.L_x_354:
        /* <DEDUP_REMOVED lines=9> */
.L_x_357:
[----:B------:R-:W-:Y:S05]  /*108e0*/  BSYNC B1 ;  /* 0x0000000000017941 */ /* 0x000fea0003800000 */
.L_x_356:
        /* <DEDUP_REMOVED lines=12> */
.L_x_359:
[----:B------:R-:W-:Y:S05]  /*109b0*/  BSYNC B1 ;  /* 0x0000000000017941 */ /* 0x000fea0003800000 */
.L_x_358:
        /* <DEDUP_REMOVED lines=12> */
.L_x_361:
[----:B------:R-:W-:Y:S05]  /*10a80*/  BSYNC B1 ;  /* 0x0000000000017941 */ /* 0x000fea0003800000 */
.L_x_360:
        /* <DEDUP_REMOVED lines=9> */
.L_x_363:
[----:B------:R-:W-:Y:S05]  /*10b20*/  BSYNC B1 ;  /* 0x0000000000017941 */ /* 0x000fea0003800000 */
.L_x_362:
        /* <DEDUP_REMOVED lines=9> */
.L_x_365:
[----:B------:R-:W-:Y:S05]  /*10bc0*/  BSYNC B1 ;  /* 0x0000000000017941 */ /* 0x000fea0003800000 */
.L_x_364:
        /* <DEDUP_REMOVED lines=12> */
.L_x_367:
[----:B------:R-:W-:Y:S05]  /*10c90*/  BSYNC B1 ;  /* 0x0000000000017941 */ /* 0x000fea0003800000 */
.L_x_366:
        /* <DEDUP_REMOVED lines=12> */
.L_x_369:
[----:B------:R-:W-:Y:S05]  /*10d60*/  BSYNC B1 ;  /* 0x0000000000017941 */ /* 0x000fea0003800000 */
.L_x_368:
        /* <DEDUP_REMOVED lines=9> */
.L_x_371:
[----:B------:R-:W-:Y:S05]  /*10e00*/  BSYNC B1 ;  /* 0x0000000000017941 */ /* 0x000fea0003800000 */
.L_x_370:
        /* <DEDUP_REMOVED lines=9> */
.L_x_373:
[----:B------:R-:W-:Y:S05]  /*10ea0*/  BSYNC B1 ;  /* 0x0000000000017941 */ /* 0x000fea0003800000 */
.L_x_372:
        /* <DEDUP_REMOVED lines=12> */
.L_x_375:
[----:B------:R-:W-:Y:S05]  /*10f70*/  BSYNC B1 ;  /* 0x0000000000017941 */ /* 0x000fea0003800000 */
.L_x_374:
        /* <DEDUP_REMOVED lines=12> */
.L_x_377:
[----:B------:R-:W-:Y:S05]  /*11040*/  BSYNC B1 ;  /* 0x0000000000017941 */ /* 0x000fea0003800000 */
.L_x_376:
        /* <DEDUP_REMOVED lines=9> */
.L_x_379:
[----:B------:R-:W-:Y:S05]  /*110e0*/  BSYNC B1 ;  /* 0x0000000000017941 */ /* 0x000fea0003800000 */
.L_x_378:
        /* <DEDUP_REMOVED lines=9> */
.L_x_381:
[----:B------:R-:W-:Y:S05]  /*11180*/  BSYNC B1 ;  /* 0x0000000000017941 */ /* 0x000fea0003800000 */
.L_x_380:
        /* <DEDUP_REMOVED lines=12> */
.L_x_383:
[----:B------:R-:W-:Y:S05]  /*11250*/  BSYNC B1 ;  /* 0x0000000000017941 */ /* 0x000fea0003800000 */
.L_x_382:
        /* <DEDUP_REMOVED lines=12> */
.L_x_385:
[----:B------:R-:W-:Y:S05]  /*11320*/  BSYNC B1 ;  /* 0x0000000000017941 */ /* 0x000fea0003800000 */
.L_x_384:
        /* <DEDUP_REMOVED lines=9> */
.L_x_387:
[----:B------:R-:W-:Y:S05]  /*113c0*/  BSYNC B1 ;  /* 0x0000000000017941 */ /* 0x000fea0003800000 */
.L_x_386:
        /* <DEDUP_REMOVED lines=9> */
.L_x_389:
[----:B------:R-:W-:Y:S05]  /*11460*/  BSYNC B1 ;  /* 0x0000000000017941 */ /* 0x000fea0003800000 */
.L_x_388:
        /* <DEDUP_REMOVED lines=12> */
.L_x_391:
[----:B------:R-:W-:Y:S05]  /*11530*/  BSYNC B1 ;  /* 0x0000000000017941 */ /* 0x000fea0003800000 */
.L_x_390:
        /* <DEDUP_REMOVED lines=12> */
.L_x_393:
[----:B------:R-:W-:Y:S05]  /*11600*/  BSYNC B1 ;  /* 0x0000000000017941 */ /* 0x000fea0003800000 */
.L_x_392:
        /* <DEDUP_REMOVED lines=9> */
.L_x_395:
[----:B------:R-:W-:Y:S05]  /*116a0*/  BSYNC B1 ;  /* 0x0000000000017941 */ /* 0x000fea0003800000 */
.L_x_394:
        /* <DEDUP_REMOVED lines=9> */
.L_x_397:
[----:B------:R-:W-:Y:S05]  /*11740*/  BSYNC B1 ;  /* 0x0000000000017941 */ /* 0x000fea0003800000 */
.L_x_396:
        /* <DEDUP_REMOVED lines=12> */
.L_x_399:
[----:B------:R-:W-:Y:S05]  /*11810*/  BSYNC B1 ;  /* 0x0000000000017941 */ /* 0x000fea0003800000 */
.L_x_398:
        /* <DEDUP_REMOVED lines=12> */
.L_x_401:
[----:B------:R-:W-:Y:S05]  /*118e0*/  BSYNC B1 ;  /* 0x0000000000017941 */ /* 0x000fea0003800000 */
.L_x_400:
        /* <DEDUP_REMOVED lines=9> */
.L_x_403:
[----:B------:R-:W-:Y:S05]  /*11980*/  BSYNC B1 ;  /* 0x0000000000017941 */ /* 0x000fea0003800000 */
.L_x_402:
        /* <DEDUP_REMOVED lines=9> */
.L_x_405:
[----:B------:R-:W-:Y:S05]  /*11a20*/  BSYNC B1 ;  /* 0x0000000000017941 */ /* 0x000fea0003800000 */
.L_x_404:
        /* <DEDUP_REMOVED lines=12> */
.L_x_407:
[----:B------:R-:W-:Y:S05]  /*11af0*/  BSYNC B1 ;  /* 0x0000000000017941 */ /* 0x000fea0003800000 */
.L_x_406:
        /* <DEDUP_REMOVED lines=12> */
.L_x_409:
[----:B------:R-:W-:Y:S05]  /*11bc0*/  BSYNC B1 ;  /* 0x0000000000017941 */ /* 0x000fea0003800000 */
.L_x_408:
        /* <DEDUP_REMOVED lines=9> */
.L_x_411:
[----:B------:R-:W-:Y:S05]  /*11c60*/  BSYNC B1 ;  /* 0x0000000000017941 */ /* 0x000fea0003800000 */
.L_x_410:
        /* <DEDUP_REMOVED lines=9> */
.L_x_413:
[----:B------:R-:W-:Y:S05]  /*11d00*/  BSYNC B1 ;  /* 0x0000000000017941 */ /* 0x000fea0003800000 */
.L_x_412:
        /* <DEDUP_REMOVED lines=12> */
.L_x_415:
[----:B------:R-:W-:Y:S05]  /*11dd0*/  BSYNC B1 ;  /* 0x0000000000017941 */ /* 0x000fea0003800000 */
.L_x_414:
        /* <DEDUP_REMOVED lines=12> */
.L_x_417:
[----:B------:R-:W-:Y:S05]  /*11ea0*/  BSYNC B1 ;  /* 0x0000000000017941 */ /* 0x000fea0003800000 */
.L_x_416:
        /* <DEDUP_REMOVED lines=9> */
.L_x_419:
[----:B------:R-:W-:Y:S05]  /*11f40*/  BSYNC B1 ;  /* 0x0000000000017941 */ /* 0x000fea0003800000 */
.L_x_418:
        /* <DEDUP_REMOVED lines=9> */
.L_x_421:
[----:B------:R-:W-:Y:S05]  /*11fe0*/  BSYNC B1 ;  /* 0x0000000000017941 */ /* 0x000fea0003800000 */
.L_x_420:
        /* <DEDUP_REMOVED lines=12> */
.L_x_423:
[----:B------:R-:W-:Y:S05]  /*120b0*/  BSYNC B1 ;  /* 0x0000000000017941 */ /* 0x000fea0003800000 */
.L_x_422:
        /* <DEDUP_REMOVED lines=12> */
.L_x_425:
[----:B------:R-:W-:Y:S05]  /*12180*/  BSYNC B1 ;  /* 0x0000000000017941 */ /* 0x000fea0003800000 */
.L_x_424:
        /* <DEDUP_REMOVED lines=9> */
.L_x_427:
[----:B------:R-:W-:Y:S05]  /*12220*/  BSYNC B1 ;  /* 0x0000000000017941 */ /* 0x000fea0003800000 */
.L_x_426:
        /* <DEDUP_REMOVED lines=9> */
.L_x_429:
[----:B------:R-:W-:Y:S05]  /*122c0*/  BSYNC B1 ;  /* 0x0000000000017941 */ /* 0x000fea0003800000 */
.L_x_428:
        /* <DEDUP_REMOVED lines=12> */
.L_x_431:
[----:B------:R-:W-:Y:S05]  /*12390*/  BSYNC B1 ;  /* 0x0000000000017941 */ /* 0x000fea0003800000 */
.L_x_430:
        /* <DEDUP_REMOVED lines=12> */
.L_x_433:
[----:B------:R-:W-:Y:S05]  /*12460*/  BSYNC B1 ;  /* 0x0000000000017941 */ /* 0x000fea0003800000 */
.L_x_432:
        /* <DEDUP_REMOVED lines=9> */
.L_x_435:
[----:B------:R-:W-:Y:S05]  /*12500*/  BSYNC B1 ;  /* 0x0000000000017941 */ /* 0x000fea0003800000 */
.L_x_434:
        /* <DEDUP_REMOVED lines=9> */
.L_x_437:
[----:B------:R-:W-:Y:S05]  /*125a0*/  BSYNC B1 ;  /* 0x0000000000017941 */ /* 0x000fea0003800000 */
.L_x_436:
        /* <DEDUP_REMOVED lines=12> */
.L_x_439:
[----:B------:R-:W-:Y:S05]  /*12670*/  BSYNC B1 ;  /* 0x0000000000017941 */ /* 0x000fea0003800000 */
.L_x_438:
        /* <DEDUP_REMOVED lines=12> */
.L_x_441:
[----:B------:R-:W-:Y:S05]  /*12740*/  BSYNC B1 ;  /* 0x0000000000017941 */ /* 0x000fea0003800000 */
.L_x_440:
        /* <DEDUP_REMOVED lines=9> */
.L_x_443:
[----:B------:R-:W-:Y:S05]  /*127e0*/  BSYNC B1 ;  /* 0x0000000000017941 */ /* 0x000fea0003800000 */
.L_x_442:
        /* <DEDUP_REMOVED lines=9> */
.L_x_445:
[----:B------:R-:W-:Y:S05]  /*12880*/  BSYNC B1 ;  /* 0x0000000000017941 */ /* 0x000fea0003800000 */
.L_x_444:
        /* <DEDUP_REMOVED lines=12> */
.L_x_447:
[----:B------:R-:W-:Y:S05]  /*12950*/  BSYNC B1 ;  /* 0x0000000000017941 */ /* 0x000fea0003800000 */
.L_x_446:
        /* <DEDUP_REMOVED lines=12> */
.L_x_449:
[----:B------:R-:W-:Y:S05]  /*12a20*/  BSYNC B1 ;  /* 0x0000000000017941 */ /* 0x000fea0003800000 */
.L_x_448:
        /* <DEDUP_REMOVED lines=9> */
.L_x_451:
[----:B------:R-:W-:Y:S05]  /*12ac0*/  BSYNC B1 ;  /* 0x0000000000017941 */ /* 0x000fea0003800000 */
.L_x_450:
        /* <DEDUP_REMOVED lines=9> */
.L_x_453:
[----:B------:R-:W-:Y:S05]  /*12b60*/  BSYNC B1 ;  /* 0x0000000000017941 */ /* 0x000fea0003800000 */
.L_x_452:
        /* <DEDUP_REMOVED lines=12> */
.L_x_455:
[----:B------:R-:W-:Y:S05]  /*12c30*/  BSYNC B1 ;  /* 0x0000000000017941 */ /* 0x000fea0003800000 */
.L_x_454:
        /* <DEDUP_REMOVED lines=12> */
.L_x_457:
[----:B------:R-:W-:Y:S05]  /*12d00*/  BSYNC B1 ;  /* 0x0000000000017941 */ /* 0x000fea0003800000 */
.L_x_456:
        /* <DEDUP_REMOVED lines=9> */
.L_x_459:
[----:B------:R-:W-:Y:S05]  /*12da0*/  BSYNC B1 ;  /* 0x0000000000017941 */ /* 0x000fea0003800000 */
.L_x_458:
        /* <DEDUP_REMOVED lines=9> */
.L_x_461:
[----:B------:R-:W-:Y:S05]  /*12e40*/  BSYNC B1 ;  /* 0x0000000000017941 */ /* 0x000fea0003800000 */
.L_x_460:
        /* <DEDUP_REMOVED lines=12> */
.L_x_463:
[----:B------:R-:W-:Y:S05]  /*12f10*/  BSYNC B1 ;  /* 0x0000000000017941 */ /* 0x000fea0003800000 */
.L_x_462:
        /* <DEDUP_REMOVED lines=12> */
.L_x_465:
[----:B------:R-:W-:Y:S05]  /*12fe0*/  BSYNC B1 ;  /* 0x0000000000017941 */ /* 0x000fea0003800000 */
.L_x_464:
        /* <DEDUP_REMOVED lines=9> */
.L_x_467:
[----:B------:R-:W-:Y:S05]  /*13080*/  BSYNC B1 ;  /* 0x0000000000017941 */ /* 0x000fea0003800000 */
.L_x_466:
        /* <DEDUP_REMOVED lines=9> */
.L_x_469:
[----:B------:R-:W-:Y:S05]  /*13120*/  BSYNC B1 ;  /* 0x0000000000017941 */ /* 0x000fea0003800000 */
.L_x_468:
        /* <DEDUP_REMOVED lines=12> */
.L_x_471:
[----:B------:R-:W-:Y:S05]  /*131f0*/  BSYNC B1 ;  /* 0x0000000000017941 */ /* 0x000fea0003800000 */
.L_x_470:
        /* <DEDUP_REMOVED lines=12> */
.L_x_473:
[----:B------:R-:W-:Y:S05]  /*132c0*/  BSYNC B1 ;  /* 0x0000000000017941 */ /* 0x000fea0003800000 */
.L_x_472:
        /* <DEDUP_REMOVED lines=9> */
.L_x_475:
[----:B------:R-:W-:Y:S05]  /*13360*/  BSYNC B1 ;  /* 0x0000000000017941 */ /* 0x000fea0003800000 */
.L_x_474:
        /* <DEDUP_REMOVED lines=9> */
.L_x_477:
[----:B------:R-:W-:Y:S05]  /*13400*/  BSYNC B1 ;  /* 0x0000000000017941 */ /* 0x000fea0003800000 */
.L_x_476:
        /* <DEDUP_REMOVED lines=12> */
.L_x_479:
[----:B------:R-:W-:Y:S05]  /*134d0*/  BSYNC B1 ;  /* 0x0000000000017941 */ /* 0x000fea0003800000 */
.L_x_478:
        /* <DEDUP_REMOVED lines=12> */
.L_x_481:
[----:B------:R-:W-:Y:S05]  /*135a0*/  BSYNC B1 ;  /* 0x0000000000017941 */ /* 0x000fea0003800000 */
.L_x_480:
        /* <DEDUP_REMOVED lines=9> */
.L_x_483:
[----:B------:R-:W-:Y:S05]  /*13640*/  BSYNC B1 ;  /* 0x0000000000017941 */ /* 0x000fea0003800000 */
.L_x_482:
        /* <DEDUP_REMOVED lines=9> */
.L_x_485:
[----:B------:R-:W-:Y:S05]  /*136e0*/  BSYNC B1 ;  /* 0x0000000000017941 */ /* 0x000fea0003800000 */
.L_x_484:
        /* <DEDUP_REMOVED lines=12> */
.L_x_487:
[----:B------:R-:W-:Y:S05]  /*137b0*/  BSYNC B1 ;  /* 0x0000000000017941 */ /* 0x000fea0003800000 */
.L_x_486:
        /* <DEDUP_REMOVED lines=12> */
.L_x_489:
[----:B------:R-:W-:Y:S05]  /*13880*/  BSYNC B1 ;  /* 0x0000000000017941 */ /* 0x000fea0003800000 */
.L_x_488:
        /* <DEDUP_REMOVED lines=9> */
.L_x_491:
[----:B------:R-:W-:Y:S05]  /*13920*/  BSYNC B1 ;  /* 0x0000000000017941 */ /* 0x000fea0003800000 */
.L_x_490:
        /* <DEDUP_REMOVED lines=9> */
.L_x_493:
[----:B------:R-:W-:Y:S05]  /*139c0*/  BSYNC B1 ;  /* 0x0000000000017941 */ /* 0x000fea0003800000 */
.L_x_492:
        /* <DEDUP_REMOVED lines=12> */
.L_x_495:
[----:B------:R-:W-:Y:S05]  /*13a90*/  BSYNC B1 ;  /* 0x0000000000017941 */ /* 0x000fea0003800000 */
.L_x_494:
        /* <DEDUP_REMOVED lines=12> */
.L_x_497:
[----:B------:R-:W-:Y:S05]  /*13b60*/  BSYNC B1 ;  /* 0x0000000000017941 */ /* 0x000fea0003800000 */
.L_x_496:
        /* <DEDUP_REMOVED lines=9> */
.L_x_499:
[----:B------:R-:W-:Y:S05]  /*13c00*/  BSYNC B1 ;  /* 0x0000000000017941 */ /* 0x000fea0003800000 */
.L_x_498:
        /* <DEDUP_REMOVED lines=9> */
.L_x_501:
[----:B------:R-:W-:Y:S05]  /*13ca0*/  BSYNC B1 ;  /* 0x0000000000017941 */ /* 0x000fea0003800000 */
.L_x_500:
        /* <DEDUP_REMOVED lines=12> */
.L_x_503:
[----:B------:R-:W-:Y:S05]  /*13d70*/  BSYNC B1 ;  /* 0x0000000000017941 */ /* 0x000fea0003800000 */
.L_x_502:
        /* <DEDUP_REMOVED lines=12> */
.L_x_505:
[----:B------:R-:W-:Y:S05]  /*13e40*/  BSYNC B1 ;  /* 0x0000000000017941 */ /* 0x000fea0003800000 */
.L_x_504:
        /* <DEDUP_REMOVED lines=9> */
.L_x_507:
[----:B------:R-:W-:Y:S05]  /*13ee0*/  BSYNC B1 ;  /* 0x0000000000017941 */ /* 0x000fea0003800000 */
.L_x_506:
        /* <DEDUP_REMOVED lines=9> */
.L_x_509:
[----:B------:R-:W-:Y:S05]  /*13f80*/  BSYNC B1 ;  /* 0x0000000000017941 */ /* 0x000fea0003800000 */
.L_x_508:
        /* <DEDUP_REMOVED lines=12> */
.L_x_511:
[----:B------:R-:W-:Y:S05]  /*14050*/  BSYNC B1 ;  /* 0x0000000000017941 */ /* 0x000fea0003800000 */
.L_x_510:
        /* <DEDUP_REMOVED lines=12> */
.L_x_513:
[----:B------:R-:W-:Y:S05]  /*14120*/  BSYNC B1 ;  /* 0x0000000000017941 */ /* 0x000fea0003800000 */
.L_x_512:
        /* <DEDUP_REMOVED lines=9> */
.L_x_515:
[----:B------:R-:W-:Y:S05]  /*141c0*/  BSYNC B1 ;  /* 0x0000000000017941 */ /* 0x000fea0003800000 */
.L_x_514:
        /* <DEDUP_REMOVED lines=9> */
.L_x_517:
[----:B------:R-:W-:Y:S05]  /*14260*/  BSYNC B1 ;  /* 0x0000000000017941 */ /* 0x000fea0003800000 */
.L_x_516:
        /* <DEDUP_REMOVED lines=12> */
.L_x_519:
[----:B------:R-:W-:Y:S05]  /*14330*/  BSYNC B1 ;  /* 0x0000000000017941 */ /* 0x000fea0003800000 */
.L_x_518:
        /* <DEDUP_REMOVED lines=12> */
.L_x_521:
[----:B------:R-:W-:Y:S05]  /*14400*/  BSYNC B1 ;  /* 0x0000000000017941 */ /* 0x000fea0003800000 */
.L_x_520:
        /* <DEDUP_REMOVED lines=9> */
.L_x_523:
[----:B------:R-:W-:Y:S05]  /*144a0*/  BSYNC B1 ;  /* 0x0000000000017941 */ /* 0x000fea0003800000 */
.L_x_522:
        /* <DEDUP_REMOVED lines=9> */
.L_x_525:
[----:B------:R-:W-:Y:S05]  /*14540*/  BSYNC B1 ;  /* 0x0000000000017941 */ /* 0x000fea0003800000 */
.L_x_524:
        /* <DEDUP_REMOVED lines=12> */
.L_x_527:
[----:B------:R-:W-:Y:S05]  /*14610*/  BSYNC B1 ;  /* 0x0000000000017941 */ /* 0x000fea0003800000 */
.L_x_526:
        /* <DEDUP_REMOVED lines=12> */
.L_x_529:
[----:B------:R-:W-:Y:S05]  /*146e0*/  BSYNC B1 ;  /* 0x0000000000017941 */ /* 0x000fea0003800000 */
.L_x_528:
        /* <DEDUP_REMOVED lines=9> */
.L_x_531:
[----:B------:R-:W-:Y:S05]  /*14780*/  BSYNC B1 ;  /* 0x0000000000017941 */ /* 0x000fea0003800000 */
.L_x_530:
        /* <DEDUP_REMOVED lines=9> */
.L_x_533:
[----:B------:R-:W-:Y:S05]  /*14820*/  BSYNC B1 ;  /* 0x0000000000017941 */ /* 0x000fea0003800000 */
.L_x_532:
[----:B-----5:R-:W-:Y:S01]  /*14830*/  HADD2.F32 R5, -RZ, R3.H0_H0 ;  /* 0x20000003ff057230 */ /* 0x020fe20000004100 */
[----:B------:R-:W-:Y:S01]  /*14840*/  ISETP.GT.AND P1, PT, R0, 0xf9, P1 ;  /* 0x000000f90000780c */ /* 0x000fe20000f24270 */
[----:B0-----:R-:W-:Y:S01]  /*14850*/  @P2 IMAD.MOV.U32 R4, RZ, RZ, R158 ;  /* 0x000000ffff042224 */ /* 0x001fe200078e009e */
[----:B------:R-:W-:Y:S02]  /*14860*/  BSSY B1, `(.L_x_534) ;  /* 0x0000009000017945 */ /* 0x000fe40003800000 */
[----:B------:R-:W-:-:S04]  /*14870*/  FMUL R5, R5, R16 ;  /* 0x0000001005057220 */ /* 0x000fc80000400000 */
[----:B------:R-:W-:-:S05]  /*14880*/  FFMA R5, R150, R2, R5 ;  /* 0x0000000296057223 */ /* 0x000fca0000000005 */
[----:B------:R-:W-:-:S04]  /*14890*/  F2FP.F16.F32.PACK_AB R5, RZ, R5 ;  /* 0x00000005ff05723e */ /* 0x000fc800000000ff */
[----:B-1--4-:R-:W-:Y:S02]  /*148a0*/  PRMT R6, R5, 0x7610, R6 ;  /* 0x0000761005067816 */ /* 0x012fe40000000006 */
[----:B------:R-:W-:-:S05]  /*148b0*/  @P2 MOV R5, R159 ;  /* 0x0000009f00052202 */ /* 0x000fca0000000f00 */
[----:B------:R0:W-:Y:S01]  /*148c0*/  @P2 STG.E.U16 desc[UR36][R4.64+0x1f0], R6 ;  /* 0x0001f00604002986 */ /* 0x0001e2000c101524 */
[----:B------:R-:W-:Y:S05]  /*148d0*/  @!P1 BRA `(.L_x_535) ;  /* 0x0000000000049947 */ /* 0x000fea0003800000 */
[----:B------:R1:W5:Y:S02]  /*148e0*/  LDG.E.LTC128B.U16 R3, desc[UR36][R12.64+0x1f2] ;  /* 0x0001f2240c037981 */ /* 0x000364000c1e1520 */
.L_x_535:
[----:B------:R-:W-:Y:S05]  /*148f0*/  BSYNC B1 ;  /* 0x0000000000017941 */ /* 0x000fea0003800000 */
.L_x_534:
[----:B------:R-:W-:Y:S05]  /*14900*/  @!P1 BRA `(.L_x_536) ;  /* 0x0000004c00b09947 */ /* 0x000fea0003800000 */
[----:B-----5:R-:W-:-:S05]  /*14910*/  HADD2.F32 R3, -RZ, R3.H0_H0 ;  /* 0x20000003ff037230 */ /* 0x020fca0000004100 */
[----:B------:R-:W-:-:S04]  /*14920*/  FMUL R0, R3, R16 ;  /* 0x0000001003007220 */ /* 0x000fc80000400000 */
[----:B------:R-:W-:-:S05]  /*14930*/  FFMA R0, R151, R2, R0 ;  /* 0x0000000297007223 */ /* 0x000fca0000000000 */
[----:B------:R-:W-:-:S05]  /*14940*/  F2FP.F16.F32.PACK_AB R0, RZ, R0 ;  /* 0x00000000ff00723e */ /* 0x000fca00000000ff */
[----:B------:R4:W-:Y:S01]  /*14950*/  STG.E.U16 desc[UR36][R158.64+0x1f2], R0 ;  /* 0x0001f2009e007986 */ /* 0x0009e2000c101524 */
[----:B------:R-:W-:Y:S05]  /*14960*/  BRA `(.L_x_536) ;  /* 0x0000004c00987947 */ /* 0x000fea0003800000 */
.L_x_29:
[----:B------:R-:W2:Y:S01]  /*14970*/  LDL.LU R3, [R1] ;  /* 0x0000000001037983 */ /* 0x000ea20000300800 */
[----:B------:R-:W-:-:S03]  /*14980*/  ULDC.64 UR4, c[0x0][0x5c0] ;  /* 0x0001700000047ab9 */ /* 0x000fc60000000a00 */
[----:B------:R-:W3:Y:S04]  /*14990*/  LDL.LU R9, [R1+0x60] ;  /* 0x0000600001097983 */ /* 0x000ee80000300800 */
[----:B------:R-:W4:Y:S04]  /*149a0*/  LDL.LU R11, [R1+0x8c] ;  /* 0x00008c00010b7983 */ /* 0x000f280000300800 */
[----:B------:R-:W5:Y:S04]  /*149b0*/  LDL.LU R235, [R1+0x9c] ;  /* 0x00009c0001eb7983 */ /* 0x000f680000300800 */
        /* <DEDUP_REMOVED lines=75> */
[----:B------:R-:W5:Y:S01]  /*14e70*/  LDL.LU R158, [R1+0x1cc] ;  /* 0x0001cc00019e7983 */ /* 0x000f620000300800 */
[----:B--2---:R-:W-:-:S03]  /*14e80*/  FMUL R3, R3, R2 ;  /* 0x0000000203037220 */ /* 0x004fc60000400000 */
[----:B------:R-:W2:Y:S01]  /*14e90*/  LDL.LU R157, [R1+0x1d0] ;  /* 0x0001d000019d7983 */ /* 0x000ea20000300800 */
[----:B------:R-:W-:-:S03]  /*14ea0*/  LEA R4, P0, R6, UR4, 0x1 ;  /* 0x0000000406047c11 */ /* 0x000fc6000f8008ff */
[----:B------:R-:W2:Y:S04]  /*14eb0*/  LDL.LU R156, [R1+0x1d4] ;  /* 0x0001d400019c7983 */ /* 0x000ea80000300800 */
[----:B------:R-:W2:Y:S04]  /*14ec0*/  LDL.LU R155, [R1+0x1d8] ;  /* 0x0001d800019b7983 */ /* 0x000ea80000300800 */
[----:B------:R-:W2:Y:S04]  /*14ed0*/  LDL.LU R154, [R1+0x1dc] ;  /* 0x0001dc00019a7983 */ /* 0x000ea80000300800 */
[----:B------:R-:W2:Y:S01]  /*14ee0*/  LDL.LU R153, [R1+0x1e0] ;  /* 0x0001e00001997983 */ /* 0x000ea20000300800 */
[----:B------:R-:W-:-:S03]  /*14ef0*/  LEA.HI.X R5, R6, UR5, R10, 0x1, P0 ;  /* 0x0000000506057c11 */ /* 0x000fc600080f0c0a */
[----:B------:R-:W2:Y:S01]  /*14f00*/  LDL.LU R152, [R1+0x1e4] ;  /* 0x0001e40001987983 */ /* 0x000ea20000300800 */
[----:B------:R-:W-:-:S03]  /*14f10*/  F2FP.F16.F32.PACK_AB R3, RZ, R3 ;  /* 0x00000003ff03723e */ /* 0x000fc600000000ff */
[----:B------:R-:W2:Y:S04]  /*14f20*/  LDL.LU R23, [R1+0x1e8] ;  /* 0x0001e80001177983 */ /* 0x000ea80000300800 */
[----:B------:R-:W2:Y:S04]  /*14f30*/  LDL.LU R22, [R1+0x1ec] ;  /* 0x0001ec0001167983 */ /* 0x000ea80000300800 */
[----:B------:R-:W2:Y:S04]  /*14f40*/  LDL.LU R21, [R1+0x1f0] ;  /* 0x0001f00001157983 */ /* 0x000ea80000300800 */
[----:B------:R-:W2:Y:S04]  /*14f50*/  LDL.LU R20, [R1+0x1f4] ;  /* 0x0001f40001147983 */ /* 0x000ea80000300800 */
[----:B------:R-:W2:Y:S04]  /*14f60*/  LDL.LU R19, [R1+0x1f8] ;  /* 0x0001f80001137983 */ /* 0x000ea80000300800 */
[----:B------:R-:W2:Y:S04]  /*14f70*/  LDL.LU R18, [R1+0x1fc] ;  /* 0x0001fc0001127983 */ /* 0x000ea80000300800 */
[----:B------:R-:W3:Y:S04]  /*14f80*/  LDL.LU R7, [R1+0x8] ;  /* 0x0000080001077983 */ /* 0x000ee80000300800 */
[----:B------:R-:W4:Y:S04]  /*14f90*/  LDL.LU R6, [R1+0xc] ;  /* 0x00000c0001067983 */ /* 0x000f280000300800 */
[----:B------:R0:W-:Y:S04]  /*14fa0*/  @P1 STG.E.U16 desc[UR36][R4.64], R3 ;  /* 0x0000000304001986 */ /* 0x0001e8000c101524 */
[----:B0-----:R-:W5:Y:S01]  /*14fb0*/  LDL.LU R3, [R1+0x4] ;  /* 0x0000040001037983 */ /* 0x001f620000300800 */
[----:B------:R-:W-:Y:S01]  /*14fc0*/  ISETP.GT.AND P0, PT, R0, 0x1, P3 ;  /* 0x000000010000780c */ /* 0x000fe20001f04270 */
[----:B------:R-:W-:Y:S01]  /*14fd0*/  USHF.L.U32 UR5, UR8, 0x4, URZ ;  /* 0x0000000408057899 */ /* 0x000fe2000800063f */
[----:B------:R-:W-:Y:S01]  /*14fe0*/  ISETP.GT.AND P2, PT, R17, 0x8, PT ;  /* 0x000000081100780c */ /* 0x000fe20003f44270 */
[----:B------:R-:W-:Y:S01]  /*14ff0*/  USHF.L.U64.HI UR4, UR8, 0x4, UR9 ;  /* 0x0000000408047899 */ /* 0x000fe20008010209 */
[----:B---3--:R-:W-:-:S05]  /*15000*/  FMUL R7, R7, R2 ;  /* 0x0000000207077220 */ /* 0x008fca0000400000 */
[----:B------:R-:W-:-:S04]  /*15010*/  F2FP.F16.F32.PACK_AB R7, RZ, R7 ;  /* 0x00000007ff07723e */ /* 0x000fc800000000ff */
[----:B------:R-:W-:Y:S01]  /*15020*/  PRMT R8, R7, 0x7610, R8 ;  /* 0x0000761007087816 */ /* 0x000fe20000000008 */
[----:B-----5:R-:W-:-:S05]  /*15030*/  FMUL R3, R3, R2 ;  /* 0x0000000203037220 */ /* 0x020fca0000400000 */
[----:B------:R-:W-:-:S05]  /*15040*/  F2FP.F16.F32.PACK_AB R3, RZ, R3 ;  /* 0x00000003ff03723e */ /* 0x000fca00000000ff */
[----:B------:R4:W-:Y:S01]  /*15050*/  @P0 STG.E.U16 desc[UR36][R4.64+0x2], R3 ;  /* 0x0000020304000986 */ /* 0x0009e2000c101524 */
[----:B------:R-:W-:Y:S01]  /*15060*/  ISETP.GT.AND P0, PT, R0, RZ, P2 ;  /* 0x000000ff0000720c */ /* 0x000fe20001704270 */
[----:B----4-:R-:W-:Y:S01]  /*15070*/  FMUL R3, R6, R2 ;  /* 0x0000000206037220 */ /* 0x010fe20000400000 */
[----:B------:R-:W-:-:S04]  /*15080*/  IADD3 R6, P1, R4, UR5, RZ ;  /* 0x0000000504067c10 */ /* 0x000fc8000ff3e0ff */
[----:B------:R-:W-:Y:S02]  /*15090*/  IADD3.X R7, R5, UR4, RZ, P1, !PT ;  /* 0x0000000405077c10 */ /* 0x000fe40008ffe4ff */
[----:B------:R-:W-:-:S05]  /*150a0*/  F2FP.F16.F32.PACK_AB R3, RZ, R3 ;  /* 0x00000003ff03723e */ /* 0x000fca00000000ff */
[----:B------:R0:W-:Y:S01]  /*150b0*/  @P0 STG.E.U16 desc[UR36][R6.64], R8 ;  /* 0x0000000806000986 */ /* 0x0001e2000c101524 */
[----:B------:R-:W-:-:S03]  /*150c0*/  ISETP.GT.AND P0, PT, R0, 0x1, P2 ;  /* 0x000000010000780c */ /* 0x000fc60001704270 */
[----:B0-----:R-:W3:Y:S10]  /*150d0*/  LDL.LU R8, [R1+0x50] ;  /* 0x0000500001087983 */ /* 0x001ef40000300800 */
[----:B------:R0:W-:Y:S04]  /*150e0*/  @P0 STG.E.U16 desc[UR36][R6.64+0x2], R3 ;  /* 0x0000020306000986 */ /* 0x0001e8000c101524 */
[----:B0-----:R-:W4:Y:S01]  /*150f0*/  LDL.LU R3, [R1+0x10] ;  /* 0x0000100001037983 */ /* 0x001f220000300800 */
[----:B------:R-:W-:Y:S01]  /*15100*/  ISETP.GT.AND P0, PT, R0, 0x8, P3 ;  /* 0x000000080000780c */ /* 0x000fe20001f04270 */
[----:B----4-:R-:W-:-:S05]  /*15110*/  FMUL R3, R3, R2 ;  /* 0x0000000203037220 */ /* 0x010fca0000400000 */
[----:B------:R-:W-:-:S07]  /*15120*/  F2FP.F16.F32.PACK_AB R3, RZ, R3 ;  /* 0x00000003ff03723e */ /* 0x000fce00000000ff */
        /* <DEDUP_REMOVED lines=73> */
[----:B---3--:R-:W-:-:S05]  /*155c0*/  FMUL R8, R8, R2 ;  /* 0x0000000208087220 */ /* 0x008fca0000400000 */
[----:B------:R-:W-:Y:S01]  /*155d0*/  F2FP.F16.F32.PACK_AB R8, RZ, R8 ;  /* 0x00000008ff08723e */ /* 0x000fe200000000ff */
[----:B----4-:R-:W-:-:S05]  /*155e0*/  FMUL R3, R3, R2 ;  /* 0x0000000203037220 */ /* 0x010fca0000400000 */
[----:B------:R-:W-:-:S05]  /*155f0*/  F2FP.F16.F32.PACK_AB R3, RZ, R3 ;  /* 0x00000003ff03723e */ /* 0x000fca00000000ff */
[----:B------:R0:W-:Y:S01]  /*15600*/  @P0 STG.E.U16 desc[UR36][R6.64+0x42], R3 ;  /* 0x0000420306000986 */ /* 0x0001e2000c101524 */
[----:B------:R-:W-:-:S03]  /*15610*/  ISETP.GT.AND P0, PT, R0, 0x28, P3 ;  /* 0x000000280000780c */ /* 0x000fc60001f04270 */
[----:B0-----:R-:W3:Y:S01]  /*15620*/  LDL.LU R3, [R1+0x54] ;  /* 0x0000540001037983 */ /* 0x001ee20000300800 */
[----:B------:R-:W-:-:S09]  /*15630*/  ISETP.GT.AND P1, PT, R0, 0x29, P3 ;  /* 0x000000290000780c */ /* 0x000fd20001f24270 */
[----:B------:R0:W-:Y:S04]  /*15640*/  @P0 STG.E.U16 desc[UR36][R4.64+0x50], R8 ;  /* 0x0000500804000986 */ /* 0x0001e8000c101524 */
[----:B0-----:R-:W4:Y:S01]  /*15650*/  LDL.LU R8, [R1+0x58] ;  /* 0x0000580001087983 */ /* 0x001f220000300800 */
[----:B---3--:R-:W-:-:S05]  /*15660*/  FMUL R3, R3, R2 ;  /* 0x0000000203037220 */ /* 0x008fca0000400000 */
[----:B------:R-:W-:-:S05]  /*15670*/  F2FP.F16.F32.PACK_AB R3, RZ, R3 ;  /* 0x00000003ff03723e */ /* 0x000fca00000000ff */
[----:B------:R0:W-:Y:S01]  /*15680*/  @P1 STG.E.U16 desc[UR36][R4.64+0x52], R3 ;  /* 0x0000520304001986 */ /* 0x0001e2000c101524 */
[----:B----4-:R-:W-:-:S05]  /*15690*/  FMUL R8, R8, R2 ;  /* 0x0000000208087220 */ /* 0x010fca0000400000 */
[----:B------:R-:W-:Y:S01]  /*156a0*/  F2FP.F16.F32.PACK_AB R8, RZ, R8 ;  /* 0x00000008ff08723e */ /* 0x000fe200000000ff */
[----:B0-----:R-:W3:Y:S03]  /*156b0*/  LDL.LU R3, [R1+0x5c] ;  /* 0x00005c0001037983 */ /* 0x001ee60000300800 */
[----:B------:R-:W-:Y:S02]  /*156c0*/  PRMT R10, R8, 0x7610, R10 ;  /* 0x00007610080a7816 */ /* 0x000fe4000000000a */
[----:B------:R-:W4:Y:S01]  /*156d0*/  LDL.LU R8, [R1+0x64] ;  /* 0x0000640001087983 */ /* 0x000f220000300800 */
[C---:B------:R-:W-:Y:S02]  /*156e0*/  ISETP.GT.AND P1, PT, R0.reuse, 0x28, P2 ;  /* 0x000000280000780c */ /* 0x040fe40001724270 */
[C---:B------:R-:W-:Y:S02]  /*156f0*/  ISETP.GT.AND P4, PT, R0.reuse, 0x29, P2 ;  /* 0x000000290000780c */ /* 0x040fe40001784270 */
[C---:B------:R-:W-:Y:S01]  /*15700*/  ISETP.GT.AND P5, PT, R0.reuse, 0x30, P3 ;  /* 0x000000300000780c */ /* 0x040fe20001fa4270 */
[----:B------:R-:W-:Y:S01]  /*15710*/  FMUL R9, R9, R2 ;  /* 0x0000000209097220 */ /* 0x000fe20000400000 */
[----:B------:R-:W-:-:S04]  /*15720*/  ISETP.GT.AND P0, PT, R0, 0x31, P3 ;  /* 0x000000310000780c */ /* 0x000fc80001f04270 */
[----:B------:R-:W-:-:S03]  /*15730*/  F2FP.F16.F32.PACK_AB R9, RZ, R9 ;  /* 0x00000009ff09723e */ /* 0x000fc600000000ff */
[----:B------:R0:W-:Y:S04]  /*15740*/  @P1 STG.E.U16 desc[UR36][R6.64+0x50], R10 ;  /* 0x0000500a06001986 */ /* 0x0001e8000c101524 */
[----:B0-----:R-:W5:Y:S01]  /*15750*/  LDL.LU R10, [R1+0x74] ;  /* 0x00007400010a7983 */ /* 0x001f620000300800 */
[----:B---3--:R-:W-:-:S05]  /*15760*/  FMUL R3, R3, R2 ;  /* 0x0000000203037220 */ /* 0x008fca0000400000 */
[----:B------:R-:W-:Y:S01]  /*15770*/  F2FP.F16.F32.PACK_AB R3, RZ, R3 ;  /* 0x00000003ff03723e */ /* 0x000fe200000000ff */
[----:B----4-:R-:W-:-:S04]  /*15780*/  FMUL R8, R8, R2 ;  /* 0x0000000208087220 */ /* 0x010fc80000400000 */
[----:B------:R0:W-:Y:S04]  /*15790*/  @P4 STG.E.U16 desc[UR36][R6.64+0x52], R3 ;  /* 0x0000520306004986 */ /* 0x0001e8000c101524 */
[----:B------:R1:W-:Y:S01]  /*157a0*/  @P5 STG.E.U16 desc[UR36][R4.64+0x60], R9 ;  /* 0x0000600904005986 */ /* 0x0003e2000c101524 */
[----:B0-----:R-:W-:-:S03]  /*157b0*/  F2FP.F16.F32.PACK_AB R3, RZ, R8 ;  /* 0x00000008ff03723e */ /* 0x001fc600000000ff */
[----:B------:R-:W3:Y:S01]  /*157c0*/  LDL.LU R8, [R1+0x68] ;  /* 0x0000680001087983 */ /* 0x000ee20000300800 */
[----:B-1----:R-:W-:-:S03]  /*157d0*/  PRMT R9, R3, 0x7610, R9 ;  /* 0x0000761003097816 */ /* 0x002fc60000000009 */
[----:B------:R-:W4:Y:S04]  /*157e0*/  LDL.LU R3, [R1+0x6c] ;  /* 0x00006c0001037983 */ /* 0x000f280000300800 */
[----:B------:R0:W-:Y:S04]  /*157f0*/  @P0 STG.E.U16 desc[UR36][R4.64+0x62], R9 ;  /* 0x0000620904000986 */ /* 0x0001e8000c101524 */
[----:B0-----:R-:W2:Y:S01]  /*15800*/  LDL.LU R9, [R1+0x70] ;  /* 0x0000700001097983 */ /* 0x001ea20000300800 */
[----:B------:R-:W-:Y:S01]  /*15810*/  ISETP.GT.AND P1, PT, R0, 0x30, P2 ;  /* 0x000000300000780c */ /* 0x000fe20001724270 */
[----:B---3--:R-:W-:-:S05]  /*15820*/  FMUL R8, R8, R2 ;  /* 0x0000000208087220 */ /* 0x008fca0000400000 */
[----:B------:R-:W-:-:S07]  /*15830*/  F2FP.F16.F32.PACK_AB R8, RZ, R8 ;  /* 0x00000008ff08723e */ /* 0x000fce00000000ff */
[----:B------:R0:W-:Y:S01]  /*15840*/  @P1 STG.E.U16 desc[UR36][R6.64+0x60], R8 ;  /* 0x0000600806001986 */ /* 0x0001e2000c101524 */
[----:B--2---:R-:W-:-:S05]  /*15850*/  FMUL R9, R9, R2 ;  /* 0x0000000209097220 */ /* 0x004fca0000400000 */
[----:B0-----:R-:W-:-:S04]  /*15860*/  F2FP.F16.F32.PACK_AB R8, RZ, R9 ;  /* 0x00000009ff08723e */ /* 0x001fc800000000ff */
[----:B------:R-:W-:Y:S02]  /*15870*/  PRMT R9, R8, 0x7610, R9 ;  /* 0x0000761008097816 */ /* 0x000fe40000000009 */
[----:B------:R-:W2:Y:S01]  /*15880*/  LDL.LU R8, [R1+0x78] ;  /* 0x0000780001087983 */ /* 0x000ea20000300800 */
[----:B------:R-:W-:Y:S01]  /*15890*/  ISETP.GT.AND P4, PT, R0, 0x31, P2 ;  /* 0x000000310000780c */ /* 0x000fe20001784270 */
[-C--:B----4-:R-:W-:Y:S01]  /*158a0*/  FMUL R3, R3, R2.reuse ;  /* 0x0000000203037220 */ /* 0x090fe20000400000 */
[----:B-----5:R-:W-:Y:S01]  /*158b0*/  FMUL R10, R10, R2 ;  /* 0x000000020a0a7220 */ /* 0x020fe20000400000 */
[----:B------:R-:W-:-:S03]  /*158c0*/  ISETP.GT.AND P5, PT, R0, 0x38, P3 ;  /* 0x000000380000780c */ /* 0x000fc60001fa4270 */
[----:B------:R-:W-:Y:S02]  /*158d0*/  F2FP.F16.F32.PACK_AB R3, RZ, R3 ;  /* 0x00000003ff03723e */ /* 0x000fe400000000ff */
[----:B------:R-:W-:-:S05]  /*158e0*/  ISETP.GT.AND P6, PT, R0, 0x39, P3 ;  /* 0x000000390000780c */ /* 0x000fca0001fc4270 */
[----:B------:R0:W-:Y:S04]  /*158f0*/  @P4 STG.E.U16 desc[UR36][R6.64+0x62], R3 ;  /* 0x0000620306004986 */ /* 0x0001e8000c101524 */
[----:B------:R1:W-:Y:S01]  /*15900*/  @P5 STG.E.U16 desc[UR36][R4.64+0x70], R9 ;  /* 0x0000700904005986 */ /* 0x0003e2000c101524 */
[----:B0-----:R-:W-:-:S04]  /*15910*/  F2FP.F16.F32.PACK_AB R3, RZ, R10 ;  /* 0x0000000aff03723e */ /* 0x001fc800000000ff */
[----:B------:R-:W-:Y:S01]  /*15920*/  PRMT R10, R3, 0x7610, R10 ;  /* 0x00007610030a7816 */ /* 0x000fe2000000000a */
[----:B-1----:R-:W3:Y:S04]  /*15930*/  LDL.LU R9, [R1+0x7c] ;  /* 0x00007c0001097983 */ /* 0x002ee80000300800 */
[----:B------:R0:W-:Y:S01]  /*15940*/  @P6 STG.E.U16 desc[UR36][R4.64+0x72], R10 ;  /* 0x0000720a04006986 */ /* 0x0001e2000c101524 */
[----:B--2---:R-:W-:-:S05]  /*15950*/  FMUL R8, R8, R2 ;  /* 0x0000000208087220 */ /* 0x004fca0000400000 */
[----:B------:R-:W-:Y:S02]  /*15960*/  F2FP.F16.F32.PACK_AB R3, RZ, R8 ;  /* 0x00000008ff03723e */ /* 0x000fe400000000ff */
[----:B------:R-:W2:Y:S02]  /*15970*/  LDL.LU R8, [R1+0x80] ;  /* 0x0000800001087983 */ /* 0x000ea40000300800 */
[----:B0-----:R-:W-:Y:S02]  /*15980*/  PRMT R10, R3, 0x7610, R10 ;  /* 0x00007610030a7816 */ /* 0x001fe4000000000a */
[----:B------:R-:W4:Y:S01]  /*15990*/  LDL.LU R3, [R1+0x84] ;  /* 0x0000840001037983 */ /* 0x000f220000300800 */
[----:B------:R-:W-:-:S13]  /*159a0*/  ISETP.GT.AND P0, PT, R0, 0x38, P2 ;  /* 0x000000380000780c */ /* 0x000fda0001704270 */
[----:B------:R0:W-:Y:S01]  /*159b0*/  @P0 STG.E.U16 desc[UR36][R6.64+0x70], R10 ;  /* 0x0000700a06000986 */ /* 0x0001e2000c101524 */
[-C--:B--2---:R-:W-:Y:S01]  /*159c0*/  FMUL R8, R8, R2.reuse ;  /* 0x0000000208087220 */ /* 0x084fe20000400000 */
[----:B----4-:R-:W-:-:S04]  /*159d0*/  FMUL R3, R3, R2 ;  /* 0x0000000203037220 */ /* 0x010fc80000400000 */
[----:B0-----:R-:W-:Y:S02]  /*159e0*/  F2FP.F16.F32.PACK_AB R10, RZ, R8 ;  /* 0x00000008ff0a723e */ /* 0x001fe400000000ff */
[----:B------:R-:W-:Y:S02]  /*159f0*/  F2FP.F16.F32.PACK_AB R8, RZ, R3 ;  /* 0x00000003ff08723e */ /* 0x000fe400000000ff */
[----:B------:R-:W2:Y:S01]  /*15a00*/  LDL.LU R3, [R1+0x88] ;  /* 0x0000880001037983 */ /* 0x000ea20000300800 */
[----:B------:R-:W-:Y:S01]  /*15a10*/  ISETP.GT.AND P1, PT, R0, 0x39, P2 ;  /* 0x000000390000780c */ /* 0x000fe20001724270 */
[----:B---3--:R-:W-:-:S05]  /*15a20*/  FMUL R9, R9, R2 ;  /* 0x0000000209097220 */ /* 0x008fca0000400000 */
[----:B------:R-:W-:-:S07]  /*15a30*/  F2FP.F16.F32.PACK_AB R9, RZ, R9 ;  /* 0x00000009ff09723e */ /* 0x000fce00000000ff */
[----:B------:R0:W-:Y:S04]  /*15a40*/  @P1 STG.E.U16 desc[UR36][R6.64+0x72], R9 ;  /* 0x0000720906001986 */ /* 0x0001e8000c101524 */
[----:B0-----:R-:W3:Y:S01]  /*15a50*/  LDL.LU R9, [R1+0x94] ;  /* 0x0000940001097983 */ /* 0x001ee20000300800 */
[----:B--2---:R-:W-:-:S05]  /*15a60*/  FMUL R3, R3, R2 ;  /* 0x0000000203037220 */ /* 0x004fca0000400000 */
[----:B------:R-:W-:-:S04]  /*15a70*/  F2FP.F16.F32.PACK_AB R3, RZ, R3 ;  /* 0x00000003ff03723e */ /* 0x000fc800000000ff */
[----:B------:R-:W-:Y:S02]  /*15a80*/  PRMT R12, R3, 0x7610, R12 ;  /* 0x00007610030c7816 */ /* 0x000fe4000000000c */
[----:B------:R-:W2:Y:S01]  /*15a90*/  LDL.LU R3, [R1+0x90] ;  /* 0x0000900001037983 */ /* 0x000ea20000300800 */
[----:B------:R-:W-:-:S13]  /*15aa0*/  ISETP.GT.AND P4, PT, R0, 0x40, P3 ;  /* 0x000000400000780c */ /* 0x000fda0001f84270 */
[----:B------:R0:W-:Y:S01]  /*15ab0*/  @P4 STG.E.U16 desc[UR36][R4.64+0x80], R10 ;  /* 0x0000800a04004986 */ /* 0x0001e2000c101524 */
[----:B--2---:R-:W-:-:S05]  /*15ac0*/  FMUL R3, R3, R2 ;  /* 0x0000000203037220 */ /* 0x004fca0000400000 */
[----:B0-----:R-:W-:Y:S02]  /*15ad0*/  F2FP.F16.F32.PACK_AB R10, RZ, R3 ;  /* 0x00000003ff0a723e */ /* 0x001fe400000000ff */
[----:B------:R-:W2:Y:S01]  /*15ae0*/  LDL.LU R3, [R1+0x98] ;  /* 0x0000980001037983 */ /* 0x000ea20000300800 */
[C---:B------:R-:W-:Y:S02]  /*15af0*/  ISETP.GT.AND P5, PT, R0.reuse, 0x41, P3 ;  /* 0x000000410000780c */ /* 0x040fe40001fa4270 */
[C---:B------:R-:W-:Y:S01]  /*15b00*/  ISETP.GT.AND P0, PT, R0.reuse, 0x40, P2 ;  /* 0x000000400000780c */ /* 0x040fe20001704270 */
[-C--:B---3--:R-:W-:Y:S01]  /*15b10*/  FMUL R9, R9, R2.reuse ;  /* 0x0000000209097220 */ /* 0x088fe20000400000 */
[C---:B------:R-:W-:Y:S01]  /*15b20*/  ISETP.GT.AND P1, PT, R0.reuse, 0x41, P2 ;  /* 0x000000410000780c */ /* 0x040fe20001724270 */
[----:B------:R-:W-:Y:S01]  /*15b30*/  FMUL R11, R11, R2 ;  /* 0x000000020b0b7220 */ /* 0x000fe20000400000 */
[----:B------:R-:W-:Y:S02]  /*15b40*/  ISETP.GT.AND P4, PT, R0, 0x48, P3 ;  /* 0x000000480000780c */ /* 0x000fe40001f84270 */
[----:B------:R-:W-:-:S05]  /*15b50*/  F2FP.F16.F32.PACK_AB R9, RZ, R9 ;  /* 0x00000009ff09723e */ /* 0x000fca00000000ff */
[----:B------:R0:W-:Y:S01]  /*15b60*/  @P5 STG.E.U16 desc[UR36][R4.64+0x82], R8 ;  /* 0x0000820804005986 */ /* 0x0001e2000c101524 */
[----:B------:R-:W-:-:S03]  /*15b70*/  ISETP.GT.AND P5, PT, R0, 0x49, P3 ;  /* 0x000000490000780c */ /* 0x000fc60001fa4270 */
[----:B------:R1:W-:Y:S01]  /*15b80*/  @P0 STG.E.U16 desc[UR36][R6.64+0x80], R12 ;  /* 0x0000800c06000986 */ /* 0x0003e2000c101524 */
[----:B------:R-:W-:Y:S02]  /*15b90*/  ISETP.GT.AND P0, PT, R0, 0x48, P2 ;  /* 0x000000480000780c */ /* 0x000fe40001704270 */
[----:B------:R-:W-:Y:S02]  /*15ba0*/  F2FP.F16.F32.PACK_AB R11, RZ, R11 ;  /* 0x0000000bff0b723e */ /* 0x000fe400000000ff */
[----:B0-----:R-:W-:-:S03]  /*15bb0*/  PRMT R8, R10, 0x7610, R8 ;  /* 0x000076100a087816 */ /* 0x001fc60000000008 */
[----:B------:R-:W-:Y:S01]  /*15bc0*/  @P1 STG.E.U16 desc[UR36][R6.64+0x82], R11 ;  /* 0x0000820b06001986 */ /* 0x000fe2000c101524 */
[----:B-1----:R-:W-:Y:S02]  /*15bd0*/  PRMT R12, R9, 0x7610, R12 ;  /* 0x00007610090c7816 */ /* 0x002fe4000000000c */
[C---:B------:R-:W-:Y:S01]  /*15be0*/  ISETP.GT.AND P1, PT, R0.reuse, 0x49, P2 ;  /* 0x000000490000780c */ /* 0x040fe20001724270 */
[----:B------:R0:W-:Y:S01]  /*15bf0*/  @P4 STG.E.U16 desc[UR36][R4.64+0x90], R8 ;  /* 0x0000900804004986 */ /* 0x0001e2000c101524 */
[----:B------:R-:W-:-:S03]  /*15c00*/  ISETP.GT.AND P4, PT, R0, 0x50, P3 ;  /* 0x000000500000780c */ /* 0x000fc60001f84270 */
[----:B------:R1:W-:Y:S01]  /*15c10*/  @P5 STG.E.U16 desc[UR36][R4.64+0x92], R12 ;  /* 0x0000920c04005986 */ /* 0x0003e2000c101524 */
[----:B0-----:R-:W-:Y:S01]  /*15c20*/  FMUL R8, R233, R2 ;  /* 0x00000002e9087220 */ /* 0x001fe20000400000 */
[----:B------:R-:W-:-:S04]  /*15c30*/  ISETP.GT.AND P5, PT, R0, 0x51, P3 ;  /* 0x000000510000780c */ /* 0x000fc80001fa4270 */
[----:B------:R-:W-:-:S04]  /*15c40*/  F2FP.F16.F32.PACK_AB R8, RZ, R8 ;  /* 0x00000008ff08723e */ /* 0x000fc800000000ff */
[----:B-1----:R-:W-:Y:S02]  /*15c50*/  PRMT R12, R8, 0x7610, R12 ;  /* 0x00007610080c7816 */ /* 0x002fe4000000000c */
[----:B------:R-:W-:Y:S01]  /*15c60*/  ISETP.GT.AND P6, PT, R0, 0x71, P3 ;  /* 0x000000710000780c */ /* 0x000fe20001fc4270 */
[----:B--2---:R-:W-:-:S05]  /*15c70*/  FMUL R3, R3, R2 ;  /* 0x0000000203037220 */ /* 0x004fca0000400000 */
[----:B------:R-:W-:Y:S01]  /*15c80*/  F2FP.F16.F32.PACK_AB R10, RZ, R3 ;  /* 0x00000003ff0a723e */ /* 0x000fe200000000ff */
[----:B------:R-:W-:-:S05]  /*15c90*/  FMUL R3, R235, R2 ;  /* 0x00000002eb037220 */ /* 0x000fca0000400000 */
[----:B------:R-:W-:Y:S01]  /*15ca0*/  F2FP.F16.F32.PACK_AB R9, RZ, R3 ;  /* 0x00000003ff09723e */ /* 0x000fe200000000ff */
[-C--:B------:R-:W-:Y:S01]  /*15cb0*/  FMUL R3, R234, R2.reuse ;  /* 0x00000002ea037220 */ /* 0x080fe20000400000 */
[----:B------:R0:W-:Y:S04]  /*15cc0*/  @P0 STG.E.U16 desc[UR36][R6.64+0x90], R10 ;  /* 0x0000900a06000986 */ /* 0x0001e8000c101524 */
[----:B------:R-:W-:Y:S02]  /*15cd0*/  F2FP.F16.F32.PACK_AB R3, RZ, R3 ;  /* 0x00000003ff03723e */ /* 0x000fe400000000ff */
[----:B------:R-:W-:Y:S01]  /*15ce0*/  PRMT R11, R9, 0x7610, R11 ;  /* 0x00007610090b7816 */ /* 0x000fe2000000000b */
[-C--:B------:R-:W-:Y:S01]  /*15cf0*/  FMUL R9, R232, R2.reuse ;  /* 0x00000002e8097220 */ /* 0x080fe20000400000 */
[----:B0-----:R-:W-:Y:S01]  /*15d00*/  PRMT R10, R3, 0x7610, R10 ;  /* 0x00007610030a7816 */ /* 0x001fe2000000000a */
[----:B------:R-:W-:-:S02]  /*15d10*/  FMUL R3, R231, R2 ;  /* 0x00000002e7037220 */ /* 0x000fc40000400000 */
[----:B------:R0:W-:Y:S01]  /*15d20*/  @P1 STG.E.U16 desc[UR36][R6.64+0x92], R11 ;  /* 0x0000920b06001986 */ /* 0x0001e2000c101524 */
[----:B------:R-:W-:Y:S02]  /*15d30*/  ISETP.GT.AND P1, PT, R0, 0x50, P2 ;  /* 0x000000500000780c */ /* 0x000fe40001724270 */
[----:B------:R-:W-:Y:S02]  /*15d40*/  F2FP.F16.F32.PACK_AB R9, RZ, R9 ;  /* 0x00000009ff09723e */ /* 0x000fe400000000ff */
[----:B------:R-:W-:Y:S01]  /*15d50*/  F2FP.F16.F32.PACK_AB R8, RZ, R3 ;  /* 0x00000003ff08723e */ /* 0x000fe200000000ff */
[----:B------:R-:W-:Y:S01]  /*15d60*/  FMUL R3, R230, R2 ;  /* 0x00000002e6037220 */ /* 0x000fe20000400000 */
[C---:B------:R-:W-:Y:S01]  /*15d70*/  ISETP.GT.AND P0, PT, R0.reuse, 0x51, P2 ;  /* 0x000000510000780c */ /* 0x040fe20001704270 */
[----:B------:R1:W-:Y:S01]  /*15d80*/  @P4 STG.E.U16 desc[UR36][R4.64+0xa0], R10 ;  /* 0x0000a00a04004986 */ /* 0x0003e2000c101524 */
[----:B------:R-:W-:Y:S02]  /*15d90*/  ISETP.GT.AND P4, PT, R0, 0x58, P3 ;  /* 0x000000580000780c */ /* 0x000fe40001f84270 */
[----:B0-----:R-:W-:-:S02]  /*15da0*/  PRMT R11, R9, 0x7610, R11 ;  /* 0x00007610090b7816 */ /* 0x001fc4000000000b */
[----:B------:R-:W-:Y:S01]  /*15db0*/  F2FP.F16.F32.PACK_AB R9, RZ, R3 ;  /* 0x00000003ff09723e */ /* 0x000fe200000000ff */
[-C--:B------:R-:W-:Y:S01]  /*15dc0*/  FMUL R3, R228, R2.reuse ;  /* 0x00000002e4037220 */ /* 0x080fe20000400000 */
[----:B------:R-:W-:Y:S01]  /*15dd0*/  PRMT R13, R8, 0x7610, R13 ;  /* 0x00007610080d7816 */ /* 0x000fe2000000000d */
[----:B------:R-:W-:Y:S01]  /*15de0*/  FMUL R8, R229, R2 ;  /* 0x00000002e5087220 */ /* 0x000fe20000400000 */
[----:B------:R-:W-:Y:S01]  /*15df0*/  @P5 STG.E.U16 desc[UR36][R4.64+0xa2], R12 ;  /* 0x0000a20c04005986 */ /* 0x000fe2000c101524 */
[----:B------:R-:W-:Y:S02]  /*15e00*/  ISETP.GT.AND P5, PT, R0, 0x59, P3 ;  /* 0x000000590000780c */ /* 0x000fe40001fa4270 */
[----:B------:R-:W-:Y:S01]  /*15e10*/  F2FP.F16.F32.PACK_AB R3, RZ, R3 ;  /* 0x00000003ff03723e */ /* 0x000fe200000000ff */
[----:B------:R0:W-:Y:S01]  /*15e20*/  @P1 STG.E.U16 desc[UR36][R6.64+0xa0], R11 ;  /* 0x0000a00b06001986 */ /* 0x0001e2000c101524 */
[----:B-1----:R-:W-:Y:S01]  /*15e30*/  F2FP.F16.F32.PACK_AB R10, RZ, R8 ;  /* 0x00000008ff0a723e */ /* 0x002fe200000000ff */
[----:B------:R-:W-:-:S02]  /*15e40*/  FMUL R8, R227, R2 ;  /* 0x00000002e3087220 */ /* 0x000fc40000400000 */
[----:B------:R-:W-:Y:S01]  /*15e50*/  @P0 STG.E.U16 desc[UR36][R6.64+0xa2], R13 ;  /* 0x0000a20d06000986 */ /* 0x000fe2000c101524 */
[C---:B------:R-:W-:Y:S02]  /*15e60*/  ISETP.GT.AND P0, PT, R0.reuse, 0x58, P2 ;  /* 0x000000580000780c */ /* 0x040fe40001704270 */
[C---:B------:R-:W-:Y:S01]  /*15e70*/  ISETP.GT.AND P1, PT, R0.reuse, 0x59, P2 ;  /* 0x000000590000780c */ /* 0x040fe20001724270 */
[----:B------:R1:W-:Y:S01]  /*15e80*/  @P4 STG.E.U16 desc[UR36][R4.64+0xb0], R9 ;  /* 0x0000b00904004986 */ /* 0x0003e2000c101524 */
[----:B------:R-:W-:Y:S02]  /*15e90*/  ISETP.GT.AND P4, PT, R0, 0x60, P3 ;  /* 0x000000600000780c */ /* 0x000fe40001f84270 */
[----:B0-----:R-:W-:Y:S01]  /*15ea0*/  PRMT R11, R3, 0x7610, R11 ;  /* 0x00007610030b7816 */ /* 0x001fe2000000000b */
[----:B------:R-:W-:Y:S01]  /*15eb0*/  FMUL R3, R226, R2 ;  /* 0x00000002e2037220 */ /* 0x000fe20000400000 */
[----:B------:R-:W-:Y:S01]  /*15ec0*/  F2FP.F16.F32.PACK_AB R8, RZ, R8 ;  /* 0x00000008ff08723e */ /* 0x000fe200000000ff */
[----:B------:R0:W-:Y:S03]  /*15ed0*/  @P5 STG.E.U16 desc[UR36][R4.64+0xb2], R10 ;  /* 0x0000b20a04005986 */ /* 0x0001e6000c101524 */
[----:B-1----:R-:W-:Y:S01]  /*15ee0*/  F2FP.F16.F32.PACK_AB R9, RZ, R3 ;  /* 0x00000003ff09723e */ /* 0x002fe200000000ff */
[-C--:B------:R-:W-:Y:S01]  /*15ef0*/  FMUL R3, R225, R2.reuse ;  /* 0x00000002e1037220 */ /* 0x080fe20000400000 */
[----:B------:R-:W-:Y:S01]  /*15f00*/  PRMT R12, R8, 0x7610, R12 ;  /* 0x00007610080c7816 */ /* 0x000fe2000000000c */
[----:B------:R-:W-:Y:S01]  /*15f10*/  FMUL R8, R224, R2 ;  /* 0x00000002e0087220 */ /* 0x000fe20000400000 */
[----:B------:R1:W-:Y:S01]  /*15f20*/  @P0 STG.E.U16 desc[UR36][R6.64+0xb0], R11 ;  /* 0x0000b00b06000986 */ /* 0x0003e2000c101524 */
[----:B0-----:R-:W-:-:S02]  /*15f30*/  PRMT R10, R9, 0x7610, R10 ;  /* 0x00007610090a7816 */ /* 0x001fc4000000000a */
[----:B------:R-:W-:Y:S01]  /*15f40*/  F2FP.F16.F32.PACK_AB R3, RZ, R3 ;  /* 0x00000003ff03723e */ /* 0x000fe200000000ff */
[----:B------:R0:W-:Y:S01]  /*15f50*/  @P1 STG.E.U16 desc[UR36][R6.64+0xb2], R12 ;  /* 0x0000b20c06001986 */ /* 0x0001e2000c101524 */
[C---:B------:R-:W-:Y:S01]  /*15f60*/  ISETP.GT.AND P5, PT, R0.reuse, 0x61, P3 ;  /* 0x000000610000780c */ /* 0x040fe20001fa4270 */
[-C--:B------:R-:W-:Y:S01]  /*15f70*/  FMUL R9, R223, R2.reuse ;  /* 0x00000002df097220 */ /* 0x080fe20000400000 */
[C---:B------:R-:W-:Y:S01]  /*15f80*/  ISETP.GT.AND P1, PT, R0.reuse, 0x60, P2 ;  /* 0x000000600000780c */ /* 0x040fe20001724270 */
[----:B------:R-:W-:Y:S01]  /*15f90*/  @P4 STG.E.U16 desc[UR36][R4.64+0xc0], R10 ;  /* 0x0000c00a04004986 */ /* 0x000fe2000c101524 */
[----:B------:R-:W-:Y:S02]  /*15fa0*/  ISETP.GT.AND P4, PT, R0, 0x61, P2 ;  /* 0x000000610000780c */ /* 0x000fe40001784270 */
[----:B-1----:R-:W-:Y:S01]  /*15fb0*/  PRMT R11, R3, 0x7610, R11 ;  /* 0x00007610030b7816 */ /* 0x002fe2000000000b */
[----:B------:R-:W-:Y:S01]  /*15fc0*/  FMUL R3, R222, R2 ;  /* 0x00000002de037220 */ /* 0x000fe20000400000 */
[----:B------:R-:W-:-:S02]  /*15fd0*/  F2FP.F16.F32.PACK_AB R8, RZ, R8 ;  /* 0x00000008ff08723e */ /* 0x000fc400000000ff */
[----:B------:R-:W-:Y:S02]  /*15fe0*/  F2FP.F16.F32.PACK_AB R9, RZ, R9 ;  /* 0x00000009ff09723e */ /* 0x000fe400000000ff */
[----:B0-----:R-:W-:Y:S02]  /*15ff0*/  PRMT R12, R8, 0x7610, R12 ;  /* 0x00007610080c7816 */ /* 0x001fe4000000000c */
[----:B------:R-:W-:Y:S01]  /*16000*/  F2FP.F16.F32.PACK_AB R8, RZ, R3 ;  /* 0x00000003ff08723e */ /* 0x000fe200000000ff */
[-C--:B------:R-:W-:Y:S01]  /*16010*/  FMUL R3, R221, R2.reuse ;  /* 0x00000002dd037220 */ /* 0x080fe20000400000 */
[----:B------:R-:W-:Y:S01]  /*16020*/  PRMT R13, R9, 0x7610, R13 ;  /* 0x00007610090d7816 */ /* 0x000fe2000000000d */
[----:B------:R0:W-:Y:S01]  /*16030*/  @P5 STG.E.U16 desc[UR36][R4.64+0xc2], R11 ;  /* 0x0000c20b04005986 */ /* 0x0001e2000c101524 */
[----:B------:R-:W-:Y:S02]  /*16040*/  ISETP.GT.AND P0, PT, R0, 0x68, P3 ;  /* 0x000000680000780c */ /* 0x000fe40001f04270 */
[----:B------:R-:W-:Y:S01]  /*16050*/  F2FP.F16.F32.PACK_AB R9, RZ, R3 ;  /* 0x00000003ff09723e */ /* 0x000fe200000000ff */
[----:B------:R1:W-:Y:S01]  /*16060*/  @P1 STG.E.U16 desc[UR36][R6.64+0xc0], R12 ;  /* 0x0000c00c06001986 */ /* 0x0003e2000c101524 */
[----:B------:R-:W-:-:S03]  /*16070*/  FMUL R3, R219, R2 ;  /* 0x00000002db037220 */ /* 0x000fc60000400000 */
[----:B------:R-:W-:Y:S01]  /*16080*/  @P4 STG.E.U16 desc[UR36][R6.64+0xc2], R13 ;  /* 0x0000c20d06004986 */ /* 0x000fe2000c101524 */
[----:B------:R-:W-:Y:S02]  /*16090*/  ISETP.GT.AND P4, PT, R0, 0x69, P3 ;  /* 0x000000690000780c */ /* 0x000fe40001f84270 */
[----:B------:R-:W-:Y:S01]  /*160a0*/  PRMT R14, R8, 0x7610, R14 ;  /* 0x00007610080e7816 */ /* 0x000fe2000000000e */
[-C--:B------:R-:W-:Y:S01]  /*160b0*/  FMUL R8, R220, R2.reuse ;  /* 0x00000002dc087220 */ /* 0x080fe20000400000 */
[----:B------:R-:W-:Y:S02]  /*160c0*/  F2FP.F16.F32.PACK_AB R3, RZ, R3 ;  /* 0x00000003ff03723e */ /* 0x000fe400000000ff */
[----:B------:R-:W-:Y:S01]  /*160d0*/  ISETP.GT.AND P1, PT, R0, 0x68, P2 ;  /* 0x000000680000780c */ /* 0x000fe20001724270 */
[----:B------:R-:W-:Y:S01]  /*160e0*/  @P0 STG.E.U16 desc[UR36][R4.64+0xd0], R14 ;  /* 0x0000d00e04000986 */ /* 0x000fe2000c101524 */
[----:B0-----:R-:W-:Y:S01]  /*160f0*/  PRMT R11, R3, 0x7610, R11 ;  /* 0x00007610030b7816 */ /* 0x001fe2000000000b */
[----:B------:R-:W-:Y:S01]  /*16100*/  FMUL R3, R217, R2 ;  /* 0x00000002d9037220 */ /* 0x000fe20000400000 */
[----:B------:R-:W-:Y:S01]  /*16110*/  F2FP.F16.F32.PACK_AB R10, RZ, R8 ;  /* 0x00000008ff0a723e */ /* 0x000fe200000000ff */
[----:B------:R-:W-:Y:S01]  /*16120*/  FMUL R8, R218, R2 ;  /* 0x00000002da087220 */ /* 0x000fe20000400000 */
[C---:B------:R-:W-:Y:S01]  /*16130*/  ISETP.GT.AND P0, PT, R0.reuse, 0x69, P2 ;  /* 0x000000690000780c */ /* 0x040fe20001704270 */
[----:B------:R0:W-:Y:S01]  /*16140*/  @P4 STG.E.U16 desc[UR36][R4.64+0xd2], R9 ;  /* 0x0000d20904004986 */ /* 0x0001e2000c101524 */
[----:B------:R-:W-:-:S02]  /*16150*/  ISETP.GT.AND P5, PT, R0, 0x70, P3 ;  /* 0x000000700000780c */ /* 0x000fc40001fa4270 */
[----:B------:R-:W-:-:S04]  /*16160*/  F2FP.F16.F32.PACK_AB R8, RZ, R8 ;  /* 0x00000008ff08723e */ /* 0x000fc800000000ff */
[----:B-1----:R-:W-:Y:S02]  /*16170*/  PRMT R12, R8, 0x7610, R12 ;  /* 0x00007610080c7816 */ /* 0x002fe4000000000c */
[----:B0-----:R-:W-:Y:S01]  /*16180*/  F2FP.F16.F32.PACK_AB R9, RZ, R3 ;  /* 0x00000003ff09723e */ /* 0x001fe200000000ff */
[-C--:B------:R-:W-:Y:S01]  /*16190*/  FMUL R3, R216, R2.reuse ;  /* 0x00000002d8037220 */ /* 0x080fe20000400000 */
[----:B------:R-:W-:Y:S01]  /*161a0*/  FMUL R8, R215, R2 ;  /* 0x00000002d7087220 */ /* 0x000fe20000400000 */
[----:B------:R0:W-:Y:S03]  /*161b0*/  @P1 STG.E.U16 desc[UR36][R6.64+0xd0], R10 ;  /* 0x0000d00a06001986 */ /* 0x0001e6000c101524 */
[----:B------:R-:W-:Y:S01]  /*161c0*/  F2FP.F16.F32.PACK_AB R3, RZ, R3 ;  /* 0x00000003ff03723e */ /* 0x000fe200000000ff */
[----:B------:R1:W-:Y:S01]  /*161d0*/  @P0 STG.E.U16 desc[UR36][R6.64+0xd2], R11 ;  /* 0x0000d20b06000986 */ /* 0x0003e2000c101524 */
[----:B------:R-:W-:-:S02]  /*161e0*/  ISETP.GT.AND P1, PT, R0, 0x70, P2 ;  /* 0x000000700000780c */ /* 0x000fc40001724270 */
[----:B------:R-:W-:Y:S01]  /*161f0*/  F2FP.F16.F32.PACK_AB R8, RZ, R8 ;  /* 0x00000008ff08723e */ /* 0x000fe200000000ff */
[----:B------:R2:W-:Y:S01]  /*16200*/  @P5 STG.E.U16 desc[UR36][R4.64+0xe0], R12 ;  /* 0x0000e00c04005986 */ /* 0x0005e2000c101524 */
[----:B0-----:R-:W-:Y:S01]  /*16210*/  PRMT R10, R9, 0x7610, R10 ;  /* 0x00007610090a7816 */ /* 0x001fe2000000000a */
[-C--:B------:R-:W-:Y:S01]  /*16220*/  FMUL R9, R214, R2.reuse ;  /* 0x00000002d6097220 */ /* 0x080fe20000400000 */
[----:B-1----:R-:W-:Y:S01]  /*16230*/  PRMT R11, R3, 0x7610, R11 ;  /* 0x00007610030b7816 */ /* 0x002fe2000000000b */
[----:B------:R-:W-:-:S03]  /*16240*/  FMUL R3, R213, R2 ;  /* 0x00000002d5037220 */ /* 0x000fc60000400000 */
[----:B------:R-:W-:Y:S02]  /*16250*/  F2FP.F16.F32.PACK_AB R9, RZ, R9 ;  /* 0x00000009ff09723e */ /* 0x000fe400000000ff */
[----:B--2---:R-:W-:Y:S02]  /*16260*/  PRMT R12, R8, 0x7610, R12 ;  /* 0x00007610080c7816 */ /* 0x004fe4000000000c */
[----:B------:R-:W-:Y:S01]  /*16270*/  F2FP.F16.F32.PACK_AB R8, RZ, R3 ;  /* 0x00000003ff08723e */ /* 0x000fe200000000ff */
[----:B------:R-:W-:Y:S01]  /*16280*/  FMUL R3, R212, R2 ;  /* 0x00000002d4037220 */ /* 0x000fe20000400000 */
[C---:B------:R-:W-:Y:S02]  /*16290*/  ISETP.GT.AND P4, PT, R0.reuse, 0x71, P2 ;  /* 0x000000710000780c */ /* 0x040fe40001784270 */
[----:B------:R-:W-:Y:S01]  /*162a0*/  ISETP.GT.AND P5, PT, R0, 0x78, P3 ;  /* 0x000000780000780c */ /* 0x000fe20001fa4270 */
[----:B------:R0:W-:Y:S01]  /*162b0*/  @P6 STG.E.U16 desc[UR36][R4.64+0xe2], R10 ;  /* 0x0000e20a04006986 */ /* 0x0001e2000c101524 */
[----:B------:R-:W-:-:S02]  /*162c0*/  PRMT R13, R9, 0x7610, R13 ;  /* 0x00007610090d7816 */ /* 0x000fc4000000000d */
[----:B------:R-:W-:Y:S01]  /*162d0*/  F2FP.F16.F32.PACK_AB R9, RZ, R3 ;  /* 0x00000003ff09723e */ /* 0x000fe200000000ff */
[----:B------:R1:W-:Y:S01]  /*162e0*/  @P1 STG.E.U16 desc[UR36][R6.64+0xe0], R11 ;  /* 0x0000e00b06001986 */ /* 0x0003e2000c101524 */
[----:B------:R-:W-:Y:S01]  /*162f0*/  ISETP.GT.AND P0, PT, R0, 0x79, P3 ;  /* 0x000000790000780c */ /* 0x000fe20001f04270 */
[-C--:B------:R-:W-:Y:S01]  /*16300*/  FMUL R3, R210, R2.reuse ;  /* 0x00000002d2037220 */ /* 0x080fe20000400000 */
[----:B------:R-:W-:Y:S02]  /*16310*/  ISETP.GT.AND P1, PT, R0, 0x78, P2 ;  /* 0x000000780000780c */ /* 0x000fe40001724270 */
[----:B------:R-:W-:Y:S01]  /*16320*/  PRMT R14, R8, 0x7610, R14 ;  /* 0x00007610080e7816 */ /* 0x000fe2000000000e */
[----:B------:R-:W-:Y:S01]  /*16330*/  FMUL R8, R211, R2 ;  /* 0x00000002d3087220 */ /* 0x000fe20000400000 */
[----:B------:R-:W-:Y:S01]  /*16340*/  F2FP.F16.F32.PACK_AB R3, RZ, R3 ;  /* 0x00000003ff03723e */ /* 0x000fe200000000ff */
[----:B------:R2:W-:Y:S01]  /*16350*/  @P4 STG.E.U16 desc[UR36][R6.64+0xe2], R12 ;  /* 0x0000e20c06004986 */ /* 0x0005e2000c101524 */
[----:B------:R-:W-:-:S02]  /*16360*/  ISETP.GT.AND P4, PT, R0, 0x79, P2 ;  /* 0x000000790000780c */ /* 0x000fc40001784270 */
[----:B0-----:R-:W-:Y:S01]  /*16370*/  F2FP.F16.F32.PACK_AB R10, RZ, R8 ;  /* 0x00000008ff0a723e */ /* 0x001fe200000000ff */
[----:B------:R-:W-:Y:S01]  /*16380*/  @P5 STG.E.U16 desc[UR36][R4.64+0xf0], R13 ;  /* 0x0000f00d04005986 */ /* 0x000fe2000c101524 */
[----:B-1----:R-:W-:Y:S01]  /*16390*/  PRMT R11, R3, 0x7610, R11 ;  /* 0x00007610030b7816 */ /* 0x002fe2000000000b */
[-C--:B------:R-:W-:Y:S01]  /*163a0*/  FMUL R3, R208, R2.reuse ;  /* 0x00000002d0037220 */ /* 0x080fe20000400000 */
[----:B------:R-:W-:Y:S01]  /*163b0*/  FMUL R8, R209, R2 ;  /* 0x00000002d1087220 */ /* 0x000fe20000400000 */
[C---:B------:R-:W-:Y:S01]  /*163c0*/  ISETP.GT.AND P5, PT, R0.reuse, 0x80, P3 ;  /* 0x000000800000780c */ /* 0x040fe20001fa4270 */
[----:B------:R-:W-:Y:S01]  /*163d0*/  @P0 STG.E.U16 desc[UR36][R4.64+0xf2], R14 ;  /* 0x0000f20e04000986 */ /* 0x000fe2000c101524 */
[----:B------:R-:W-:-:S03]  /*163e0*/  ISETP.GT.AND P6, PT, R0, 0x81, P3 ;  /* 0x000000810000780c */ /* 0x000fc60001fc4270 */
[----:B------:R0:W-:Y:S01]  /*163f0*/  @P1 STG.E.U16 desc[UR36][R6.64+0xf0], R9 ;  /* 0x0000f00906001986 */ /* 0x0001e2000c101524 */
[----:B------:R-:W-:-:S04]  /*16400*/  F2FP.F16.F32.PACK_AB R8, RZ, R8 ;  /* 0x00000008ff08723e */ /* 0x000fc800000000ff */
[----:B--2---:R-:W-:Y:S01]  /*16410*/  PRMT R12, R8, 0x7610, R12 ;  /* 0x00007610080c7816 */ /* 0x004fe2000000000c */
[-C--:B------:R-:W-:Y:S01]  /*16420*/  FMUL R8, R206, R2.reuse ;  /* 0x00000002ce087220 */ /* 0x080fe20000400000 */
[----:B0-----:R-:W-:Y:S01]  /*16430*/  F2FP.F16.F32.PACK_AB R9, RZ, R3 ;  /* 0x00000003ff09723e */ /* 0x001fe200000000ff */
[----:B------:R-:W-:Y:S01]  /*16440*/  FMUL R3, R207, R2 ;  /* 0x00000002cf037220 */ /* 0x000fe20000400000 */
[----:B------:R0:W-:Y:S01]  /*16450*/  @P4 STG.E.U16 desc[UR36][R6.64+0xf2], R10 ;  /* 0x0000f20a06004986 */ /* 0x0001e2000c101524 */
[----:B------:R-:W-:-:S03]  /*16460*/  ISETP.GT.AND P0, PT, R0, 0x80, P2 ;  /* 0x000000800000780c */ /* 0x000fc60001704270 */
[----:B------:R-:W-:Y:S01]  /*16470*/  F2FP.F16.F32.PACK_AB R3, RZ, R3 ;  /* 0x00000003ff03723e */ /* 0x000fe200000000ff */
[----:B------:R1:W-:Y:S01]  /*16480*/  @P5 STG.E.U16 desc[UR36][R4.64+0x100], R11 ;  /* 0x0001000b04005986 */ /* 0x0003e2000c101524 */
[----:B------:R-:W-:Y:S02]  /*16490*/  ISETP.GT.AND P1, PT, R0, 0x81, P2 ;  /* 0x000000810000780c */ /* 0x000fe40001724270 */
[----:B------:R-:W-:Y:S01]  /*164a0*/  F2FP.F16.F32.PACK_AB R8, RZ, R8 ;  /* 0x00000008ff08723e */ /* 0x000fe200000000ff */
[----:B------:R2:W-:Y:S01]  /*164b0*/  @P6 STG.E.U16 desc[UR36][R4.64+0x102], R12 ;  /* 0x0001020c04006986 */ /* 0x0005e2000c101524 */
[----:B0-----:R-:W-:Y:S01]  /*164c0*/  PRMT R10, R9, 0x7610, R10 ;  /* 0x00007610090a7816 */ /* 0x001fe2000000000a */
[-C--:B------:R-:W-:Y:S01]  /*164d0*/  FMUL R9, R205, R2.reuse ;  /* 0x00000002cd097220 */ /* 0x080fe20000400000 */
[----:B-1----:R-:W-:Y:S01]  /*164e0*/  PRMT R11, R3, 0x7610, R11 ;  /* 0x00007610030b7816 */ /* 0x002fe2000000000b */
[----:B------:R-:W-:Y:S01]  /*164f0*/  FMUL R3, R204, R2 ;  /* 0x00000002cc037220 */ /* 0x000fe20000400000 */
[----:B------:R-:W-:-:S02]  /*16500*/  ISETP.GT.AND P4, PT, R0, 0x88, P3 ;  /* 0x000000880000780c */ /* 0x000fc40001f84270 */
[----:B--2---:R-:W-:Y:S02]  /*16510*/  PRMT R12, R8, 0x7610, R12 ;  /* 0x00007610080c7816 */ /* 0x004fe4000000000c */
[----:B------:R-:W-:Y:S01]  /*16520*/  F2FP.F16.F32.PACK_AB R8, RZ, R3 ;  /* 0x00000003ff08723e */ /* 0x000fe200000000ff */
[-C--:B------:R-:W-:Y:S01]  /*16530*/  FMUL R3, R203, R2.reuse ;  /* 0x00000002cb037220 */ /* 0x080fe20000400000 */
[----:B------:R-:W-:Y:S02]  /*16540*/  F2FP.F16.F32.PACK_AB R9, RZ, R9 ;  /* 0x00000009ff09723e */ /* 0x000fe400000000ff */
[C---:B------:R-:W-:Y:S01]  /*16550*/  ISETP.GT.AND P5, PT, R0.reuse, 0x89, P3 ;  /* 0x000000890000780c */ /* 0x040fe20001fa4270 */
[----:B------:R0:W-:Y:S01]  /*16560*/  @P0 STG.E.U16 desc[UR36][R6.64+0x100], R10 ;  /* 0x0001000a06000986 */ /* 0x0001e2000c101524 */
[----:B------:R-:W-:Y:S02]  /*16570*/  PRMT R13, R9, 0x7610, R13 ;  /* 0x00007610090d7816 */ /* 0x000fe4000000000d */
[----:B------:R-:W-:Y:S01]  /*16580*/  F2FP.F16.F32.PACK_AB R9, RZ, R3 ;  /* 0x00000003ff09723e */ /* 0x000fe200000000ff */
[----:B------:R1:W-:Y:S01]  /*16590*/  @P1 STG.E.U16 desc[UR36][R6.64+0x102], R11 ;  /* 0x0001020b06001986 */ /* 0x0003e2000c101524 */
[C---:B------:R-:W-:Y:S01]  /*165a0*/  ISETP.GT.AND P0, PT, R0.reuse, 0x88, P2 ;  /* 0x000000880000780c */ /* 0x040fe20001704270 */
[----:B------:R-:W-:Y:S01]  /*165b0*/  FMUL R3, R201, R2 ;  /* 0x00000002c9037220 */ /* 0x000fe20000400000 */
[----:B------:R-:W-:-:S02]  /*165c0*/  ISETP.GT.AND P1, PT, R0, 0x89, P2 ;  /* 0x000000890000780c */ /* 0x000fc40001724270 */
[----:B------:R-:W-:Y:S01]  /*165d0*/  PRMT R14, R8, 0x7610, R14 ;  /* 0x00007610080e7816 */ /* 0x000fe2000000000e */
[----:B------:R-:W-:Y:S01]  /*165e0*/  FMUL R8, R202, R2 ;  /* 0x00000002ca087220 */ /* 0x000fe20000400000 */
[----:B------:R-:W-:Y:S01]  /*165f0*/  F2FP.F16.F32.PACK_AB R3, RZ, R3 ;  /* 0x00000003ff03723e */ /* 0x000fe200000000ff */
[----:B------:R2:W-:Y:S01]  /*16600*/  @P4 STG.E.U16 desc[UR36][R4.64+0x110], R12 ;  /* 0x0001100c04004986 */ /* 0x0005e2000c101524 */
[----:B------:R-:W-:Y:S02]  /*16610*/  ISETP.GT.AND P4, PT, R0, 0x90, P3 ;  /* 0x000000900000780c */ /* 0x000fe40001f84270 */
        /* <DEDUP_REMOVED lines=9> */
[----:B------:R-:W-:Y:S02]  /*166b0*/  F2FP.F16.F32.PACK_AB R8, RZ, R8 ;  /* 0x00000008ff08723e */ /* 0x000fe400000000ff */
[----:B------:R-:W-:Y:S01]  /*166c0*/  ISETP.GT.AND P1, PT, R0, 0x91, P2 ;  /* 0x000000910000780c */ /* 0x000fe20001724270 */
[----:B------:R1:W-:Y:S01]  /*166d0*/  @P4 STG.E.U16 desc[UR36][R4.64+0x120], R10 ;  /* 0x0001200a04004986 */ /* 0x0003e2000c101524 */
[----:B--2---:R-:W-:Y:S01]  /*166e0*/  PRMT R12, R8, 0x7610, R12 ;  /* 0x00007610080c7816 */ /* 0x004fe2000000000c */
[-C--:B------:R-:W-:Y:S01]  /*166f0*/  FMUL R8, R197, R2.reuse ;  /* 0x00000002c5087220 */ /* 0x080fe20000400000 */
[----:B0-----:R-:W-:Y:S01]  /*16700*/  F2FP.F16.F32.PACK_AB R9, RZ, R3 ;  /* 0x00000003ff09723e */ /* 0x001fe200000000ff */
[----:B------:R-:W-:Y:S01]  /*16710*/  FMUL R3, R198, R2 ;  /* 0x00000002c6037220 */ /* 0x000fe20000400000 */
[----:B------:R-:W-:Y:S01]  /*16720*/  ISETP.GT.AND P4, PT, R0, 0x98, P3 ;  /* 0x000000980000780c */ /* 0x000fe20001f84270 */
[----:B------:R0:W-:Y:S03]  /*16730*/  @P5 STG.E.U16 desc[UR36][R4.64+0x122], R11 ;  /* 0x0001220b04005986 */ /* 0x0001e6000c101524 */
[----:B------:R-:W-:-:S02]  /*16740*/  F2FP.F16.F32.PACK_AB R3, RZ, R3 ;  /* 0x00000003ff03723e */ /* 0x000fc400000000ff */
[----:B-1----:R-:W-:Y:S01]  /*16750*/  PRMT R10, R9, 0x7610, R10 ;  /* 0x00007610090a7816 */ /* 0x002fe2000000000a */
[----:B------:R-:W-:Y:S01]  /*16760*/  FMUL R9, R196, R2 ;  /* 0x00000002c4097220 */ /* 0x000fe20000400000 */
[----:B------:R-:W-:Y:S01]  /*16770*/  F2FP.F16.F32.PACK_AB R8, RZ, R8 ;  /* 0x00000008ff08723e */ /* 0x000fe200000000ff */
[----:B------:R1:W-:Y:S01]  /*16780*/  @P0 STG.E.U16 desc[UR36][R6.64+0x120], R12 ;  /* 0x0001200c06000986 */ /* 0x0003e2000c101524 */
[----:B0-----:R-:W-:Y:S01]  /*16790*/  PRMT R11, R3, 0x7610, R11 ;  /* 0x00007610030b7816 */ /* 0x001fe2000000000b */
[----:B------:R-:W-:Y:S01]  /*167a0*/  FMUL R3, R195, R2 ;  /* 0x00000002c3037220 */ /* 0x000fe20000400000 */
[C---:B------:R-:W-:Y:S01]  /*167b0*/  ISETP.GT.AND P5, PT, R0.reuse, 0x99, P3 ;  /* 0x000000990000780c */ /* 0x040fe20001fa4270 */
[----:B------:R0:W-:Y:S01]  /*167c0*/  @P1 STG.E.U16 desc[UR36][R6.64+0x122], R10 ;  /* 0x0001220a06001986 */ /* 0x0001e2000c101524 */
[----:B------:R-:W-:Y:S02]  /*167d0*/  ISETP.GT.AND P1, PT, R0, 0x98, P2 ;  /* 0x000000980000780c */ /* 0x000fe40001724270 */
[----:B------:R-:W-:-:S02]  /*167e0*/  F2FP.F16.F32.PACK_AB R9, RZ, R9 ;  /* 0x00000009ff09723e */ /* 0x000fc400000000ff */
[----:B-1----:R-:W-:Y:S02]  /*167f0*/  PRMT R12, R8, 0x7610, R12 ;  /* 0x00007610080c7816 */ /* 0x002fe4000000000c */
[----:B------:R-:W-:Y:S01]  /*16800*/  F2FP.F16.F32.PACK_AB R8, RZ, R3 ;  /* 0x00000003ff08723e */ /* 0x000fe200000000ff */
[-C--:B------:R-:W-:Y:S01]  /*16810*/  FMUL R3, R194, R2.reuse ;  /* 0x00000002c2037220 */ /* 0x080fe20000400000 */
[C---:B------:R-:W-:Y:S01]  /*16820*/  ISETP.GT.AND P0, PT, R0.reuse, 0x99, P2 ;  /* 0x000000990000780c */ /* 0x040fe20001704270 */
[----:B------:R1:W-:Y:S01]  /*16830*/  @P4 STG.E.U16 desc[UR36][R4.64+0x130], R11 ;  /* 0x0001300b04004986 */ /* 0x0003e2000c101524 */
[----:B------:R-:W-:Y:S02]  /*16840*/  ISETP.GT.AND P4, PT, R0, 0xa0, P3 ;  /* 0x000000a00000780c */ /* 0x000fe40001f84270 */
[----:B------:R-:W-:Y:S02]  /*16850*/  PRMT R13, R9, 0x7610, R13 ;  /* 0x00007610090d7816 */ /* 0x000fe4000000000d */
[----:B------:R-:W-:Y:S01]  /*16860*/  F2FP.F16.F32.PACK_AB R9, RZ, R3 ;  /* 0x00000003ff09723e */ /* 0x000fe200000000ff */
[-C--:B------:R-:W-:Y:S01]  /*16870*/  FMUL R3, R192, R2.reuse ;  /* 0x00000002c0037220 */ /* 0x080fe20000400000 */
[----:B------:R-:W-:Y:S01]  /*16880*/  PRMT R14, R8, 0x7610, R14 ;  /* 0x00007610080e7816 */ /* 0x000fe2000000000e */
[----:B------:R-:W-:Y:S01]  /*16890*/  FMUL R8, R193, R2 ;  /* 0x00000002c1087220 */ /* 0x000fe20000400000 */
[----:B------:R2:W-:Y:S01]  /*168a0*/  @P5 STG.E.U16 desc[UR36][R4.64+0x132], R12 ;  /* 0x0001320c04005986 */ /* 0x0005e2000c101524 */
[----:B------:R-:W-:-:S02]  /*168b0*/  ISETP.GT.AND P5, PT, R0, 0xa1, P3 ;  /* 0x000000a10000780c */ /* 0x000fc40001fa4270 */
[----:B------:R-:W-:Y:S01]  /*168c0*/  F2FP.F16.F32.PACK_AB R3, RZ, R3 ;  /* 0x00000003ff03723e */ /* 0x000fe200000000ff */
[----:B------:R-:W-:Y:S01]  /*168d0*/  @P1 STG.E.U16 desc[UR36][R6.64+0x130], R13 ;  /* 0x0001300d06001986 */ /* 0x000fe2000c101524 */
[----:B0-----:R-:W-:Y:S01]  /*168e0*/  F2FP.F16.F32.PACK_AB R10, RZ, R8 ;  /* 0x00000008ff0a723e */ /* 0x001fe200000000ff */
[-C--:B------:R-:W-:Y:S01]  /*168f0*/  FMUL R8, R191, R2.reuse ;  /* 0x00000002bf087220 */ /* 0x080fe20000400000 */
[----:B-1----:R-:W-:Y:S01]  /*16900*/  PRMT R11, R3, 0x7610, R11 ;  /* 0x00007610030b7816 */ /* 0x002fe2000000000b */
[----:B------:R-:W-:Y:S01]  /*16910*/  @P0 STG.E.U16 desc[UR36][R6.64+0x132], R14 ;  /* 0x0001320e06000986 */ /* 0x000fe2000c101524 */
[----:B------:R-:W-:Y:S01]  /*16920*/  ISETP.GT.AND P0, PT, R0, 0xa0, P2 ;  /* 0x000000a00000780c */ /* 0x000fe20001704270 */
[----:B------:R-:W-:Y:S01]  /*16930*/  FMUL R3, R190, R2 ;  /* 0x00000002be037220 */ /* 0x000fe20000400000 */
[C---:B------:R-:W-:Y:S01]  /*16940*/  ISETP.GT.AND P1, PT, R0.reuse, 0xa1, P2 ;  /* 0x000000a10000780c */ /* 0x040fe20001724270 */
[----:B------:R0:W-:Y:S01]  /*16950*/  @P4 STG.E.U16 desc[UR36][R4.64+0x140], R9 ;  /* 0x0001400904004986 */ /* 0x0001e2000c101524 */
[----:B------:R-:W-:-:S02]  /*16960*/  ISETP.GT.AND P4, PT, R0, 0xa8, P3 ;  /* 0x000000a80000780c */ /* 0x000fc40001f84270 */
[----:B------:R-:W-:Y:S01]  /*16970*/  F2FP.F16.F32.PACK_AB R8, RZ, R8 ;  /* 0x00000008ff08723e */ /* 0x000fe200000000ff */
[----:B------:R1:W-:Y:S03]  /*16980*/  @P5 STG.E.U16 desc[UR36][R4.64+0x142], R10 ;  /* 0x0001420a04005986 */ /* 0x0003e6000c101524 */
[----:B--2---:R-:W-:Y:S02]  /*16990*/  PRMT R12, R8, 0x7610, R12 ;  /* 0x00007610080c7816 */ /* 0x004fe4000000000c */
[----:B0-----:R-:W-:Y:S01]  /*169a0*/  F2FP.F16.F32.PACK_AB R9, RZ, R3 ;  /* 0x00000003ff09723e */ /* 0x001fe200000000ff */
[-C--:B------:R-:W-:Y:S01]  /*169b0*/  FMUL R3, R189, R2.reuse ;  /* 0x00000002bd037220 */ /* 0x080fe20000400000 */
[-C--:B------:R-:W-:Y:S02]  /*169c0*/  FMUL R8, R188, R2.reuse ;  /* 0x00000002bc087220 */ /* 0x080fe40000400000 */
[----:B-1----:R-:W-:Y:S01]  /*169d0*/  PRMT R10, R9, 0x7610, R10 ;  /* 0x00007610090a7816 */ /* 0x002fe2000000000a */
[----:B------:R0:W-:Y:S01]  /*169e0*/  @P0 STG.E.U16 desc[UR36][R6.64+0x140], R11 ;  /* 0x0001400b06000986 */ /* 0x0001e2000c101524 */
[----:B------:R-:W-:Y:S01]  /*169f0*/  F2FP.F16.F32.PACK_AB R3, RZ, R3 ;  /* 0x00000003ff03723e */ /* 0x000fe200000000ff */
[----:B------:R-:W-:Y:S01]  /*16a00*/  FMUL R9, R187, R2 ;  /* 0x00000002bb097220 */ /* 0x000fe20000400000 */
[C---:B------:R-:W-:Y:S01]  /*16a10*/  ISETP.GT.AND P5, PT, R0.reuse, 0xa9, P3 ;  /* 0x000000a90000780c */ /* 0x040fe20001fa4270 */
[----:B------:R1:W-:Y:S01]  /*16a20*/  @P1 STG.E.U16 desc[UR36][R6.64+0x142], R12 ;  /* 0x0001420c06001986 */ /* 0x0003e2000c101524 */
[----:B------:R-:W-:-:S03]  /*16a30*/  ISETP.GT.AND P1, PT, R0, 0xa8, P2 ;  /* 0x000000a80000780c */ /* 0x000fc60001724270 */
[----:B------:R-:W-:Y:S01]  /*16a40*/  @P4 STG.E.U16 desc[UR36][R4.64+0x150], R10 ;  /* 0x0001500a04004986 */ /* 0x000fe2000c101524 */
[----:B------:R-:W-:Y:S02]  /*16a50*/  ISETP.GT.AND P4, PT, R0, 0xa9, P2 ;  /* 0x000000a90000780c */ /* 0x000fe40001784270 */
[----:B------:R-:W-:Y:S02]  /*16a60*/  F2FP.F16.F32.PACK_AB R8, RZ, R8 ;  /* 0x00000008ff08723e */ /* 0x000fe400000000ff */
[----:B0-----:R-:W-:Y:S01]  /*16a70*/  PRMT R11, R3, 0x7610, R11 ;  /* 0x00007610030b7816 */ /* 0x001fe2000000000b */
[-C--:B------:R-:W-:Y:S01]  /*16a80*/  FMUL R3, R186, R2.reuse ;  /* 0x00000002ba037220 */ /* 0x080fe20000400000 */
[----:B------:R-:W-:Y:S02]  /*16a90*/  F2FP.F16.F32.PACK_AB R9, RZ, R9 ;  /* 0x00000009ff09723e */ /* 0x000fe400000000ff */
[----:B-1----:R-:W-:Y:S02]  /*16aa0*/  PRMT R12, R8, 0x7610, R12 ;  /* 0x00007610080c7816 */ /* 0x002fe4000000000c */
[----:B------:R-:W-:Y:S01]  /*16ab0*/  F2FP.F16.F32.PACK_AB R8, RZ, R3 ;  /* 0x00000003ff08723e */ /* 0x000fe200000000ff */
[----:B------:R-:W-:Y:S01]  /*16ac0*/  FMUL R3, R185, R2 ;  /* 0x00000002b9037220 */ /* 0x000fe20000400000 */
[----:B------:R-:W-:Y:S01]  /*16ad0*/  PRMT R13, R9, 0x7610, R13 ;  /* 0x00007610090d7816 */ /* 0x000fe2000000000d */
[----:B------:R0:W-:Y:S01]  /*16ae0*/  @P5 STG.E.U16 desc[UR36][R4.64+0x152], R11 ;  /* 0x0001520b04005986 */ /* 0x0001e2000c101524 */
[----:B------:R-:W-:-:S02]  /*16af0*/  ISETP.GT.AND P0, PT, R0, 0xb0, P3 ;  /* 0x000000b00000780c */ /* 0x000fc40001f04270 */
        /* <DEDUP_REMOVED lines=26> */
[----:B------:R-:W-:Y:S02]  /*16ca0*/  ISETP.GT.AND P1, PT, R0, 0xb8, P2 ;  /* 0x000000b80000780c */ /* 0x000fe40001724270 */
[----:B------:R-:W-:Y:S02]  /*16cb0*/  F2FP.F16.F32.PACK_AB R8, RZ, R8 ;  /* 0x00000008ff08723e */ /* 0x000fe400000000ff */
[----:B0-----:R-:W-:Y:S01]  /*16cc0*/  PRMT R10, R9, 0x7610, R10 ;  /* 0x00007610090a7816 */ /* 0x001fe2000000000a */
[-C--:B------:R-:W-:Y:S01]  /*16cd0*/  FMUL R9, R178, R2.reuse ;  /* 0x00000002b2097220 */ /* 0x080fe20000400000 */
[----:B-1----:R-:W-:Y:S01]  /*16ce0*/  PRMT R11, R3, 0x7610, R11 ;  /* 0x00007610030b7816 */ /* 0x002fe2000000000b */
[----:B------:R-:W-:Y:S01]  /*16cf0*/  FMUL R3, R177, R2 ;  /* 0x00000002b1037220 */ /* 0x000fe20000400000 */
[----:B------:R0:W-:Y:S02]  /*16d00*/  @P5 STG.E.U16 desc[UR36][R4.64+0x170], R12 ;  /* 0x0001700c04005986 */ /* 0x0001e4000c101524 */
[----:B------:R-:W-:-:S02]  /*16d10*/  F2FP.F16.F32.PACK_AB R9, RZ, R9 ;  /* 0x00000009ff09723e */ /* 0x000fc400000000ff */
[C---:B------:R-:W-:Y:S02]  /*16d20*/  ISETP.GT.AND P4, PT, R0.reuse, 0xb9, P2 ;  /* 0x000000b90000780c */ /* 0x040fe40001784270 */
[----:B------:R-:W-:Y:S02]  /*16d30*/  ISETP.GT.AND P5, PT, R0, 0xc0, P3 ;  /* 0x000000c00000780c */ /* 0x000fe40001fa4270 */
[----:B0-----:R-:W-:Y:S02]  /*16d40*/  PRMT R12, R8, 0x7610, R12 ;  /* 0x00007610080c7816 */ /* 0x001fe4000000000c */
[----:B------:R-:W-:Y:S01]  /*16d50*/  F2FP.F16.F32.PACK_AB R8, RZ, R3 ;  /* 0x00000003ff08723e */ /* 0x000fe200000000ff */
[----:B------:R-:W-:Y:S01]  /*16d60*/  FMUL R3, R176, R2 ;  /* 0x00000002b0037220 */ /* 0x000fe20000400000 */
[----:B------:R-:W-:Y:S01]  /*16d70*/  PRMT R13, R9, 0x7610, R13 ;  /* 0x00007610090d7816 */ /* 0x000fe2000000000d */
[----:B------:R0:W-:Y:S01]  /*16d80*/  @P6 STG.E.U16 desc[UR36][R4.64+0x172], R10 ;  /* 0x0001720a04006986 */ /* 0x0001e2000c101524 */
[----:B------:R-:W-:-:S02]  /*16d90*/  ISETP.GT.AND P0, PT, R0, 0xc1, P3 ;  /* 0x000000c10000780c */ /* 0x000fc40001f04270 */
[----:B------:R-:W-:Y:S01]  /*16da0*/  F2FP.F16.F32.PACK_AB R9, RZ, R3 ;  /* 0x00000003ff09723e */ /* 0x000fe200000000ff */
[----:B------:R1:W-:Y:S01]  /*16db0*/  @P1 STG.E.U16 desc[UR36][R6.64+0x170], R11 ;  /* 0x0001700b06001986 */ /* 0x0003e2000c101524 */
[-C--:B------:R-:W-:Y:S01]  /*16dc0*/  FMUL R3, R174, R2.reuse ;  /* 0x00000002ae037220 */ /* 0x080fe20000400000 */
[----:B------:R-:W-:Y:S02]  /*16dd0*/  ISETP.GT.AND P1, PT, R0, 0xc0, P2 ;  /* 0x000000c00000780c */ /* 0x000fe40001724270 */
        /* <DEDUP_REMOVED lines=40> */
[C---:B------:R-:W-:Y:S01]  /*17060*/  ISETP.GT.AND P0, PT, R0.reuse, 0xd0, P2 ;  /* 0x000000d00000780c */ /* 0x040fe20001704270 */
        /* <DEDUP_REMOVED lines=11> */
[----:B------:R-:W-:Y:S01]  /*17120*/  ISETP.GT.AND P5, PT, R0, 0xd9, P3 ;  /* 0x000000d90000780c */ /* 0x000fe20001fa4270 */
[----:B------:R-:W-:Y:S01]  /*17130*/  FMUL R8, R164, R2 ;  /* 0x00000002a4087220 */ /* 0x000fe20000400000 */
[----:B------:R-:W-:Y:S01]  /*17140*/  @P0 STG.E.U16 desc[UR36][R6.64+0x1a0], R14 ;  /* 0x0001a00e06000986 */ /* 0x000fe2000c101524 */
[----:B------:R-:W-:-:S03]  /*17150*/  ISETP.GT.AND P0, PT, R0, 0xd8, P2 ;  /* 0x000000d80000780c */ /* 0x000fc60001704270 */
[----:B------:R0:W-:Y:S01]  /*17160*/  @P1 STG.E.U16 desc[UR36][R6.64+0x1a2], R9 ;  /* 0x0001a20906001986 */ /* 0x0001e2000c101524 */
[----:B------:R-:W-:Y:S02]  /*17170*/  F2FP.F16.F32.PACK_AB R8, RZ, R8 ;  /* 0x00000008ff08723e */ /* 0x000fe400000000ff */
[----:B------:R-:W-:Y:S02]  /*17180*/  ISETP.GT.AND P1, PT, R0, 0xd9, P2 ;  /* 0x000000d90000780c */ /* 0x000fe40001724270 */
        /* <DEDUP_REMOVED lines=16> */
[----:B------:R1:W-:Y:S01]  /*17290*/  @P1 STG.E.U16 desc[UR36][R6.64+0x1b2], R10 ;  /* 0x0001b20a06001986 */ /* 0x0003e2000c101524 */
[C---:B------:R-:W-:Y:S02]  /*172a0*/  ISETP.GT.AND P1, PT, R0.reuse, 0xe0, P2 ;  /* 0x000000e00000780c */ /* 0x040fe40001724270 */
[----:B------:R-:W-:Y:S02]  /*172b0*/  ISETP.GT.AND P0, PT, R0, 0xe1, P2 ;  /* 0x000000e10000780c */ /* 0x000fe40001704270 */
[----:B0-----:R-:W-:Y:S02]  /*172c0*/  PRMT R12, R8, 0x7610, R12 ;  /* 0x00007610080c7816 */ /* 0x001fe4000000000c */
[----:B------:R-:W-:Y:S01]  /*172d0*/  F2FP.F16.F32.PACK_AB R8, RZ, R3 ;  /* 0x00000003ff08723e */ /* 0x000fe200000000ff */
[----:B------:R-:W-:Y:S01]  /*172e0*/  FMUL R3, R157, R2 ;  /* 0x000000029d037220 */ /* 0x000fe20000400000 */
[----:B------:R0:W-:Y:S01]  /*172f0*/  @P4 STG.E.U16 desc[UR36][R4.64+0x1c0], R11 ;  /* 0x0001c00b04004986 */ /* 0x0001e2000c101524 */
[----:B-1----:R-:W-:-:S02]  /*17300*/  PRMT R10, R9, 0x7610, R10 ;  /* 0x00007610090a7816 */ /* 0x002fc4000000000a */
[----:B------:R-:W-:Y:S01]  /*17310*/  PRMT R13, R8, 0x7610, R13 ;  /* 0x00007610080d7816 */ /* 0x000fe2000000000d */
[----:B------:R-:W-:Y:S01]  /*17320*/  @P5 STG.E.U16 desc[UR36][R4.64+0x1c2], R12 ;  /* 0x0001c20c04005986 */ /* 0x000fe2000c101524 */
[-C--:B------:R-:W-:Y:S01]  /*17330*/  FMUL R8, R156, R2.reuse ;  /* 0x000000029c087220 */ /* 0x080fe20000400000 */
[C---:B------:R-:W-:Y:S02]  /*17340*/  ISETP.GT.AND P4, PT, R0.reuse, 0xe8, P3 ;  /* 0x000000e80000780c */ /* 0x040fe40001f84270 */
[----:B------:R-:W-:Y:S01]  /*17350*/  F2FP.F16.F32.PACK_AB R9, RZ, R3 ;  /* 0x00000003ff09723e */ /* 0x000fe200000000ff */
[----:B------:R-:W-:Y:S01]  /*17360*/  FMUL R3, R155, R2 ;  /* 0x000000029b037220 */ /* 0x000fe20000400000 */
[C---:B------:R-:W-:Y:S02]  /*17370*/  ISETP.GT.AND P5, PT, R0.reuse, 0xe9, P3 ;  /* 0x000000e90000780c */ /* 0x040fe40001fa4270 */
[----:B------:R-:W-:Y:S02]  /*17380*/  ISETP.GT.AND P6, PT, R0, 0xe8, P2 ;  /* 0x000000e80000780c */ /* 0x000fe400017c4270 */
[----:B------:R-:W-:Y:S01]  /*17390*/  F2FP.F16.F32.PACK_AB R8, RZ, R8 ;  /* 0x00000008ff08723e */ /* 0x000fe200000000ff */
[----:B------:R1:W-:Y:S01]  /*173a0*/  @P1 STG.E.U16 desc[UR36][R6.64+0x1c0], R10 ;  /* 0x0001c00a06001986 */ /* 0x0003e2000c101524 */
[----:B------:R-:W-:-:S02]  /*173b0*/  F2FP.F16.F32.PACK_AB R3, RZ, R3 ;  /* 0x00000003ff03723e */ /* 0x000fc400000000ff */
[C---:B------:R-:W-:Y:S01]  /*173c0*/  ISETP.GT.AND P1, PT, R17.reuse, 0x80, PT ;  /* 0x000000801100780c */ /* 0x040fe20003f24270 */
[----:B------:R2:W-:Y:S01]  /*173d0*/  @P0 STG.E.U16 desc[UR36][R6.64+0x1c2], R13 ;  /* 0x0001c20d06000986 */ /* 0x0005e2000c101524 */
[----:B------:R-:W-:Y:S02]  /*173e0*/  ISETP.GT.AND P0, PT, R17, 0x88, PT ;  /* 0x000000881100780c */ /* 0x000fe40003f04270 */
[----:B0-----:R-:W-:Y:S02]  /*173f0*/  PRMT R11, R8, 0x7610, R11 ;  /* 0x00007610080b7816 */ /* 0x001fe4000000000b */
[----:B------:R-:W-:Y:S02]  /*17400*/  PRMT R17, R3, 0x7610, R17 ;  /* 0x0000761003117816 */ /* 0x000fe40000000011 */
[----:B-1----:R-:W-:Y:S01]  /*17410*/  PRMT R10, R9, 0x7610, R10 ;  /* 0x00007610090a7816 */ /* 0x002fe2000000000a */
[----:B------:R-:W-:-:S04]  /*17420*/  FMUL R3, R154, R2 ;  /* 0x000000029a037220 */ /* 0x000fc80000400000 */
[----:B------:R-:W-:Y:S01]  /*17430*/  @P4 STG.E.U16 desc[UR36][R4.64+0x1d0], R10 ;  /* 0x0001d00a04004986 */ /* 0x000fe2000c101524 */
[----:B------:R-:W-:-:S03]  /*17440*/  ISETP.GT.AND P4, PT, R0, 0xe9, P2 ;  /* 0x000000e90000780c */ /* 0x000fc60001784270 */
[----:B------:R0:W-:Y:S01]  /*17450*/  @P5 STG.E.U16 desc[UR36][R4.64+0x1d2], R11 ;  /* 0x0001d20b04005986 */ /* 0x0001e2000c101524 */
[----:B------:R-:W-:-:S03]  /*17460*/  ISETP.GT.AND P5, PT, R0, 0xf0, P3 ;  /* 0x000000f00000780c */ /* 0x000fc60001fa4270 */
[----:B------:R-:W-:Y:S01]  /*17470*/  @P6 STG.E.U16 desc[UR36][R6.64+0x1d0], R17 ;  /* 0x0001d01106006986 */ /* 0x000fe2000c101524 */
[----:B------:R-:W-:Y:S01]  /*17480*/  ISETP.GT.AND P6, PT, R0, 0xf1, P3 ;  /* 0x000000f10000780c */ /* 0x000fe20001fc4270 */
[-C--:B------:R-:W-:Y:S01]  /*17490*/  FMUL R8, R153, R2.reuse ;  /* 0x0000000299087220 */ /* 0x080fe20000400000 */
[----:B------:R-:W-:Y:S01]  /*174a0*/  FMUL R9, R152, R2 ;  /* 0x0000000298097220 */ /* 0x000fe20000400000 */
[----:B--2---:R-:W-:-:S03]  /*174b0*/  F2FP.F16.F32.PACK_AB R13, RZ, R3 ;  /* 0x00000003ff0d723e */ /* 0x004fc600000000ff */
[----:B------:R-:W-:Y:S02]  /*174c0*/  F2FP.F16.F32.PACK_AB R14, RZ, R8 ;  /* 0x00000008ff0e723e */ /* 0x000fe400000000ff */
[----:B------:R-:W-:Y:S01]  /*174d0*/  F2FP.F16.F32.PACK_AB R15, RZ, R9 ;  /* 0x00000009ff0f723e */ /* 0x000fe200000000ff */
[----:B------:R-:W-:Y:S01]  /*174e0*/  @P4 STG.E.U16 desc[UR36][R6.64+0x1d2], R13 ;  /* 0x0001d20d06004986 */ /* 0x000fe2000c101524 */
[----:B------:R-:W-:-:S03]  /*174f0*/  ISETP.GT.AND P4, PT, R0, 0xf1, P2 ;  /* 0x000000f10000780c */ /* 0x000fc60001784270 */
[----:B------:R-:W-:Y:S04]  /*17500*/  @P5 STG.E.U16 desc[UR36][R4.64+0x1e0], R14 ;  /* 0x0001e00e04005986 */ /* 0x000fe8000c101524 */
[----:B------:R-:W-:Y:S01]  /*17510*/  @P6 STG.E.U16 desc[UR36][R4.64+0x1e2], R15 ;  /* 0x0001e20f04006986 */ /* 0x000fe2000c101524 */
[----:B------:R-:W-:Y:S01]  /*17520*/  ISETP.GT.AND P6, PT, R0, 0xf0, P2 ;  /* 0x000000f00000780c */ /* 0x000fe200017c4270 */
[-C--:B0-----:R-:W-:Y:S01]  /*17530*/  FMUL R11, R23, R2.reuse ;  /* 0x00000002170b7220 */ /* 0x081fe20000400000 */
[----:B------:R-:W-:-:S04]  /*17540*/  FMUL R12, R22, R2 ;  /* 0x00000002160c7220 */ /* 0x000fc80000400000 */
[----:B------:R-:W-:Y:S02]  /*17550*/  F2FP.F16.F32.PACK_AB R11, RZ, R11 ;  /* 0x0000000bff0b723e */ /* 0x000fe400000000ff */
[----:B------:R-:W-:Y:S02]  /*17560*/  F2FP.F16.F32.PACK_AB R12, RZ, R12 ;  /* 0x0000000cff0c723e */ /* 0x000fe400000000ff */
[C---:B------:R-:W-:Y:S02]  /*17570*/  ISETP.GT.AND P5, PT, R0.reuse, 0xf8, P3 ;  /* 0x000000f80000780c */ /* 0x040fe40001fa4270 */
[----:B------:R-:W-:Y:S01]  /*17580*/  ISETP.GT.AND P3, PT, R0, 0xf9, P3 ;  /* 0x000000f90000780c */ /* 0x000fe20001f64270 */
[----:B------:R-:W-:Y:S01]  /*17590*/  @P6 STG.E.U16 desc[UR36][R6.64+0x1e0], R11 ;  /* 0x0001e00b06006986 */ /* 0x000fe2000c101524 */
[----:B------:R-:W-:-:S03]  /*175a0*/  FMUL R10, R21, R2 ;  /* 0x00000002150a7220 */ /* 0x000fc60000400000 */
[----:B------:R0:W-:Y:S01]  /*175b0*/  @P4 STG.E.U16 desc[UR36][R6.64+0x1e2], R12 ;  /* 0x0001e20c06004986 */ /* 0x0001e2000c101524 */
[----:B------:R-:W-:Y:S01]  /*175c0*/  ISETP.GT.AND P4, PT, R0, 0xf8, P2 ;  /* 0x000000f80000780c */ /* 0x000fe20001784270 */
[-C--:B------:R-:W-:Y:S01]  /*175d0*/  FMUL R9, R20, R2.reuse ;  /* 0x0000000214097220 */ /* 0x080fe20000400000 */
[-C--:B------:R-:W-:Y:S01]  /*175e0*/  FMUL R8, R18, R2.reuse ;  /* 0x0000000212087220 */ /* 0x080fe20000400000 */
[----:B------:R-:W-:Y:S01]  /*175f0*/  FMUL R3, R19, R2 ;  /* 0x0000000213037220 */ /* 0x000fe20000400000 */
[----:B------:R-:W-:Y:S02]  /*17600*/  F2FP.F16.F32.PACK_AB R10, RZ, R10 ;  /* 0x0000000aff0a723e */ /* 0x000fe400000000ff */
[----:B------:R-:W-:Y:S02]  /*17610*/  ISETP.GT.AND P2, PT, R0, 0xf9, P2 ;  /* 0x000000f90000780c */ /* 0x000fe40001744270 */
[----:B------:R-:W-:Y:S02]  /*17620*/  F2FP.F16.F32.PACK_AB R9, RZ, R9 ;  /* 0x00000009ff09723e */ /* 0x000fe400000000ff */
[----:B------:R-:W-:-:S02]  /*17630*/  F2FP.F16.F32.PACK_AB R8, RZ, R8 ;  /* 0x00000008ff08723e */ /* 0x000fc400000000ff */
[----:B------:R-:W-:Y:S01]  /*17640*/  F2FP.F16.F32.PACK_AB R3, RZ, R3 ;  /* 0x00000003ff03723e */ /* 0x000fe200000000ff */
[----:B------:R-:W-:Y:S01]  /*17650*/  @P5 STG.E.U16 desc[UR36][R4.64+0x1f0], R10 ;  /* 0x0001f00a04005986 */ /* 0x000fe2000c101524 */
[----:B0-----:R-:W-:Y:S01]  /*17660*/  PRMT R12, R8, 0x7610, R12 ;  /* 0x00007610080c7816 */ /* 0x001fe2000000000c */
[----:B------:R-:W-:Y:S01]  /*17670*/  @P4 IMAD.MOV.U32 R8, RZ, RZ, R6 ;  /* 0x000000ffff084224 */ /* 0x000fe200078e0006 */
[----:B------:R-:W-:Y:S01]  /*17680*/  PRMT R11, R3, 0x7610, R11 ;  /* 0x00007610030b7816 */ /* 0x000fe2000000000b */
[----:B------:R0:W-:Y:S01]  /*17690*/  @P3 STG.E.U16 desc[UR36][R4.64+0x1f2], R9 ;  /* 0x0001f20904003986 */ /* 0x0001e2000c101524 */
[----:B------:R-:W-:Y:S02]  /*176a0*/  USHF.L.U32 UR12, UR8, 0x8, URZ ;  /* 0x00000008080c7899 */ /* 0x000fe4000800063f */
[----:B------:R-:W-:Y:S01]  /*176b0*/  USHF.L.U64.HI UR11, UR8, 0x8, UR9 ;  /* 0x00000008080b7899 */ /* 0x000fe20008010209 */
[----:B0-----:R-:W-:-:S03]  /*176c0*/  @P4 IMAD.MOV.U32 R9, RZ, RZ, R7 ;  /* 0x000000ffff094224 */ /* 0x001fc600078e0007 */
[----:B------:R-:W-:Y:S02]  /*176d0*/  MOV R3, UR12 ;  /* 0x0000000c00037c02 */ /* 0x000fe40008000f00 */
[----:B------:R0:W-:Y:S01]  /*176e0*/  @P4 STG.E.U16 desc[UR36][R8.64+0x1f0], R11 ;  /* 0x0001f00b08004986 */ /* 0x0001e2000c101524 */
[C---:B------:R-:W-:Y:S02]  /*176f0*/  ISETP.GT.AND P3, PT, R0.reuse, RZ, P1 ;  /* 0x000000ff0000720c */ /* 0x040fe40000f64270 */
[----:B------:R-:W-:Y:S01]  /*17700*/  ISETP.GT.AND P4, PT, R0, 0x1, P1 ;  /* 0x000000010000780c */ /* 0x000fe20000f84270 */
[-C--:B------:R-:W-:Y:S01]  /*17710*/  FMUL R24, R24, R2.reuse ;  /* 0x0000000218187220 */ /* 0x080fe20000400000 */
[----:B------:R-:W-:Y:S01]  /*17720*/  FMUL R25, R25, R2 ;  /* 0x0000000219197220 */ /* 0x000fe20000400000 */
[----:B0-----:R-:W-:Y:S02]  /*17730*/  @P2 IMAD.MOV.U32 R8, RZ, RZ, R6 ;  /* 0x000000ffff082224 */ /* 0x001fe400078e0006 */
[----:B------:R-:W-:Y:S01]  /*17740*/  @P2 IMAD.MOV.U32 R9, RZ, RZ, R7 ;  /* 0x000000ffff092224 */ /* 0x000fe200078e0007 */
[----:B------:R-:W-:-:S04]  /*17750*/  MOV R7, UR11 ;  /* 0x0000000b00077c02 */ /* 0x000fc80008000f00 */
[----:B------:R0:W-:Y:S01]  /*17760*/  @P2 STG.E.U16 desc[UR36][R8.64+0x1f2], R12 ;  /* 0x0001f20c08002986 */ /* 0x0001e2000c101524 */
[C---:B------:R-:W-:Y:S02]  /*17770*/  IADD3 R6, P2, P6, R4.reuse, UR5, R3 ;  /* 0x0000000504067c10 */ /* 0x040fe4000fe5e003 */
[----:B------:R-:W-:Y:S02]  /*17780*/  IADD3 R4, P5, R4, UR12, RZ ;  /* 0x0000000c04047c10 */ /* 0x000fe4000ffbe0ff */
[C---:B------:R-:W-:Y:S02]  /*17790*/  IADD3.X R7, R5.reuse, UR4, R7, P2, P6 ;  /* 0x0000000405077c10 */ /* 0x040fe400097ec407 */
[----:B------:R-:W-:Y:S02]  /*177a0*/  F2FP.F16.F32.PACK_AB R24, RZ, R24 ;  /* 0x00000018ff18723e */ /* 0x000fe400000000ff */
[----:B------:R-:W-:Y:S02]  /*177b0*/  IADD3.X R5, R5, UR11, RZ, P5, !PT ;  /* 0x0000000b05057c10 */ /* 0x000fe4000affe4ff */
[----:B------:R-:W-:-:S02]  /*177c0*/  F2FP.F16.F32.PACK_AB R25, RZ, R25 ;  /* 0x00000019ff19723e */ /* 0x000fc400000000ff */
[C---:B------:R-:W-:Y:S01]  /*177d0*/  ISETP.GT.AND P2, PT, R0.reuse, RZ, P0 ;  /* 0x000000ff0000720c */ /* 0x040fe20000744270 */
[----:B------:R-:W-:Y:S01]  /*177e0*/  @P3 STG.E.U16 desc[UR36][R4.64], R24 ;  /* 0x0000001804003986 */ /* 0x000fe2000c101524 */
[----:B------:R-:W-:Y:S01]  /*177f0*/  ISETP.GT.AND P3, PT, R0, 0x1, P0 ;  /* 0x000000010000780c */ /* 0x000fe20000764270 */
[-C--:B------:R-:W-:Y:S02]  /*17800*/  FMUL R26, R26, R2.reuse ;  /* 0x000000021a1a7220 */ /* 0x080fe40000400000 */
[----:B------:R-:W-:Y:S01]  /*17810*/  @P4 STG.E.U16 desc[UR36][R4.64+0x2], R25 ;  /* 0x0000021904004986 */ /* 0x000fe2000c101524 */
[----:B------:R-:W-:Y:S01]  /*17820*/  ISETP.GT.AND P4, PT, R0, 0x8, P1 ;  /* 0x000000080000780c */ /* 0x000fe20000f84270 */
[-C--:B------:R-:W-:Y:S01]  /*17830*/  FMUL R27, R27, R2.reuse ;  /* 0x000000021b1b7220 */ /* 0x080fe20000400000 */
[----:B0-----:R-:W-:Y:S01]  /*17840*/  IADD3 R8, P5, R4, UR5, RZ ;  /* 0x0000000504087c10 */ /* 0x001fe2000ffbe0ff */
[----:B------:R-:W-:Y:S01]  /*17850*/  FMUL R28, R28, R2 ;  /* 0x000000021c1c7220 */ /* 0x000fe20000400000 */
[----:B------:R-:W-:-:S02]  /*17860*/  F2FP.F16.F32.PACK_AB R26, RZ, R26 ;  /* 0x0000001aff1a723e */ /* 0x000fc400000000ff */
[----:B------:R-:W-:Y:S02]  /*17870*/  IADD3.X R9, R5, UR4, RZ, P5, !PT ;  /* 0x0000000405097c10 */ /* 0x000fe4000affe4ff */
[----:B------:R-:W-:Y:S02]  /*17880*/  F2FP.F16.F32.PACK_AB R27, RZ, R27 ;  /* 0x0000001bff1b723e */ /* 0x000fe400000000ff */
[----:B------:R-:W-:Y:S01]  /*17890*/  F2FP.F16.F32.PACK_AB R28, RZ, R28 ;  /* 0x0000001cff1c723e */ /* 0x000fe200000000ff */
[----:B------:R-:W-:Y:S01]  /*178a0*/  @P2 STG.E.U16 desc[UR36][R8.64], R26 ;  /* 0x0000001a08002986 */ /* 0x000fe2000c101524 */
[C---:B------:R-:W-:Y:S02]  /*178b0*/  ISETP.GT.AND P5, PT, R0.reuse, 0x9, P1 ;  /* 0x000000090000780c */ /* 0x040fe40000fa4270 */
[C---:B------:R-:W-:Y:S01]  /*178c0*/  ISETP.GT.AND P2, PT, R0.reuse, 0x8, P0 ;  /* 0x000000080000780c */ /* 0x040fe20000744270 */
[----:B------:R-:W-:Y:S01]  /*178d0*/  @P3 STG.E.U16 desc[UR36][R8.64+0x2], R27 ;  /* 0x0000021b08003986 */ /* 0x000fe2000c101524 */
[-C--:B------:R-:W-:Y:S01]  /*178e0*/  FMUL R29, R29, R2.reuse ;  /* 0x000000021d1d7220 */ /* 0x080fe20000400000 */
[----:B------:R-:W-:Y:S01]  /*178f0*/  ISETP.GT.AND P3, PT, R0, 0x9, P0 ;  /* 0x000000090000780c */ /* 0x000fe20000764270 */
[-C--:B------:R-:W-:Y:S01]  /*17900*/  FMUL R30, R30, R2.reuse ;  /* 0x000000021e1e7220 */ /* 0x080fe20000400000 */
[----:B------:R-:W-:Y:S01]  /*17910*/  @P4 STG.E.U16 desc[UR36][R4.64+0x10], R28 ;  /* 0x0000101c04004986 */ /* 0x000fe2000c101524 */
[----:B------:R-:W-:Y:S01]  /*17920*/  ISETP.GT.AND P4, PT, R0, 0x10, P1 ;  /* 0x000000100000780c */ /* 0x000fe20000f84270 */
[-C--:B------:R-:W-:Y:S01]  /*17930*/  FMUL R31, R31, R2.reuse ;  /* 0x000000021f1f7220 */ /* 0x080fe20000400000 */
[----:B------:R-:W-:Y:S01]  /*17940*/  IADD3 R10, P6, R4, UR5, RZ ;  /* 0x00000005040a7c10 */ /* 0x000fe2000ffde0ff */
[----:B------:R-:W-:Y:S01]  /*17950*/  FMUL R32, R32, R2 ;  /* 0x0000000220207220 */ /* 0x000fe20000400000 */
[----:B------:R-:W-:-:S02]  /*17960*/  F2FP.F16.F32.PACK_AB R29, RZ, R29 ;  /* 0x0000001dff1d723e */ /* 0x000fc400000000ff */
[----:B------:R-:W-:Y:S02]  /*17970*/  F2FP.F16.F32.PACK_AB R30, RZ, R30 ;  /* 0x0000001eff1e723e */ /* 0x000fe400000000ff */
[----:B------:R-:W-:Y:S02]  /*17980*/  IADD3.X R11, R5, UR4, RZ, P6, !PT ;  /* 0x00000004050b7c10 */ /* 0x000fe4000b7fe4ff */
[----:B------:R-:W-:Y:S01]  /*17990*/  F2FP.F16.F32.PACK_AB R31, RZ, R31 ;  /* 0x0000001fff1f723e */ /* 0x000fe200000000ff */
[----:B------:R-:W-:Y:S01]  /*179a0*/  @P5 STG.E.U16 desc[UR36][R4.64+0x12], R29 ;  /* 0x0000121d04005986 */ /* 0x000fe2000c101524 */
[----:B------:R-:W-:Y:S02]  /*179b0*/  F2FP.F16.F32.PACK_AB R32, RZ, R32 ;  /* 0x00000020ff20723e */ /* 0x000fe400000000ff */
[C---:B------:R-:W-:Y:S01]  /*179c0*/  ISETP.GT.AND P5, PT, R0.reuse, 0x11, P1 ;  /* 0x000000110000780c */ /* 0x040fe20000fa4270 */
[----:B------:R-:W-:Y:S01]  /*179d0*/  @P2 STG.E.U16 desc[UR36][R10.64+0x10], R30 ;  /* 0x0000101e0a002986 */ /* 0x000fe2000c101524 */
[----:B------:R-:W-:Y:S01]  /*179e0*/  ISETP.GT.AND P2, PT, R0, 0x10, P0 ;  /* 0x000000100000780c */ /* 0x000fe20000744270 */
[----:B------:R-:W-:-:S02]  /*179f0*/  FMUL R33, R33, R2 ;  /* 0x0000000221217220 */ /* 0x000fc40000400000 */
[----:B------:R-:W-:Y:S01]  /*17a00*/  @P3 STG.E.U16 desc[UR36][R6.64+0x12], R31 ;  /* 0x0000121f06003986 */ /* 0x000fe2000c101524 */
[----:B------:R-:W-:Y:S01]  /*17a10*/  ISETP.GT.AND P3, PT, R0, 0x11, P0 ;  /* 0x000000110000780c */ /* 0x000fe20000764270 */
[-C--:B------:R-:W-:Y:S02]  /*17a20*/  FMUL R34, R34, R2.reuse ;  /* 0x0000000222227220 */ /* 0x080fe40000400000 */
[----:B------:R-:W-:Y:S01]  /*17a30*/  @P4 STG.E.U16 desc[UR36][R4.64+0x20], R32 ;  /* 0x0000202004004986 */ /* 0x000fe2000c101524 */
[----:B------:R-:W-:Y:S01]  /*17a40*/  ISETP.GT.AND P4, PT, R0, 0x18, P1 ;  /* 0x000000180000780c */ /* 0x000fe20000f84270 */
[-C--:B------:R-:W-:Y:S01]  /*17a50*/  FMUL R35, R35, R2.reuse ;  /* 0x0000000223237220 */ /* 0x080fe20000400000 */
[----:B------:R-:W-:Y:S01]  /*17a60*/  FMUL R36, R36, R2 ;  /* 0x0000000224247220 */ /* 0x000fe20000400000 */
[----:B------:R-:W-:Y:S02]  /*17a70*/  F2FP.F16.F32.PACK_AB R33, RZ, R33 ;  /* 0x00000021ff21723e */ /* 0x000fe400000000ff */
[----:B------:R-:W-:-:S02]  /*17a80*/  F2FP.F16.F32.PACK_AB R34, RZ, R34 ;  /* 0x00000022ff22723e */ /* 0x000fc400000000ff */
[----:B------:R-:W-:Y:S01]  /*17a90*/  F2FP.F16.F32.PACK_AB R35, RZ, R35 ;  /* 0x00000023ff23723e */ /* 0x000fe200000000ff */
[----:B------:R-:W-:Y:S01]  /*17aa0*/  @P5 STG.E.U16 desc[UR36][R4.64+0x22], R33 ;  /* 0x0000222104005986 */ /* 0x000fe2000c101524 */
[----:B------:R-:W-:Y:S02]  /*17ab0*/  F2FP.F16.F32.PACK_AB R36, RZ, R36 ;  /* 0x00000024ff24723e */ /* 0x000fe400000000ff */
[C---:B------:R-:W-:Y:S01]  /*17ac0*/  ISETP.GT.AND P5, PT, R0.reuse, 0x19, P1 ;  /* 0x000000190000780c */ /* 0x040fe20000fa4270 */
[----:B------:R-:W-:Y:S01]  /*17ad0*/  @P2 STG.E.U16 desc[UR36][R6.64+0x20], R34 ;  /* 0x0000202206002986 */ /* 0x000fe2000c101524 */
[C---:B------:R-:W-:Y:S01]  /*17ae0*/  ISETP.GT.AND P2, PT, R0.reuse, 0x18, P0 ;  /* 0x000000180000780c */ /* 0x040fe20000744270 */
[-C--:B------:R-:W-:Y:S02]  /*17af0*/  FMUL R37, R37, R2.reuse ;  /* 0x0000000225257220 */ /* 0x080fe40000400000 */
[----:B------:R-:W-:Y:S01]  /*17b00*/  @P3 STG.E.U16 desc[UR36][R6.64+0x22], R35 ;  /* 0x0000222306003986 */ /* 0x000fe2000c101524 */
[----:B------:R-:W-:Y:S01]  /*17b10*/  ISETP.GT.AND P3, PT, R0, 0x19, P0 ;  /* 0x000000190000780c */ /* 0x000fe20000764270 */
[----:B------:R-:W-:-:S02]  /*17b20*/  FMUL R38, R38, R2 ;  /* 0x0000000226267220 */ /* 0x000fc40000400000 */
[----:B------:R-:W-:Y:S01]  /*17b30*/  @P4 STG.E.U16 desc[UR36][R4.64+0x30], R36 ;  /* 0x0000302404004986 */ /* 0x000fe2000c101524 */
[----:B------:R-:W-:Y:S01]  /*17b40*/  ISETP.GT.AND P4, PT, R0, 0x20, P1 ;  /* 0x000000200000780c */ /* 0x000fe20000f84270 */
[-C--:B------:R-:W-:Y:S01]  /*17b50*/  FMUL R39, R39, R2.reuse ;  /* 0x0000000227277220 */ /* 0x080fe20000400000 */
[----:B------:R-:W-:Y:S01]  /*17b60*/  FMUL R40, R40, R2 ;  /* 0x0000000228287220 */ /* 0x000fe20000400000 */
[----:B------:R-:W-:Y:S02]  /*17b70*/  F2FP.F16.F32.PACK_AB R37, RZ, R37 ;  /* 0x00000025ff25723e */ /* 0x000fe400000000ff */
[----:B------:R-:W-:Y:S02]  /*17b80*/  F2FP.F16.F32.PACK_AB R38, RZ, R38 ;  /* 0x00000026ff26723e */ /* 0x000fe400000000ff */
[----:B------:R-:W-:Y:S01]  /*17b90*/  F2FP.F16.F32.PACK_AB R39, RZ, R39 ;  /* 0x00000027ff27723e */ /* 0x000fe200000000ff */
[----:B------:R-:W-:Y:S01]  /*17ba0*/  @P5 STG.E.U16 desc[UR36][R4.64+0x32], R37 ;  /* 0x0000322504005986 */ /* 0x000fe2000c101524 */
[----:B------:R-:W-:-:S02]  /*17bb0*/  F2FP.F16.F32.PACK_AB R40, RZ, R40 ;  /* 0x00000028ff28723e */ /* 0x000fc400000000ff */
[C---:B------:R-:W-:Y:S01]  /*17bc0*/  ISETP.GT.AND P5, PT, R0.reuse, 0x21, P1 ;  /* 0x000000210000780c */ /* 0x040fe20000fa4270 */
[----:B------:R-:W-:Y:S01]  /*17bd0*/  @P2 STG.E.U16 desc[UR36][R6.64+0x30], R38 ;  /* 0x0000302606002986 */ /* 0x000fe2000c101524 */
[C---:B------:R-:W-:Y:S01]  /*17be0*/  ISETP.GT.AND P2, PT, R0.reuse, 0x20, P0 ;  /* 0x000000200000780c */ /* 0x040fe20000744270 */
[-C--:B------:R-:W-:Y:S02]  /*17bf0*/  FMUL R41, R41, R2.reuse ;  /* 0x0000000229297220 */ /* 0x080fe40000400000 */
[----:B------:R-:W-:Y:S01]  /*17c00*/  @P3 STG.E.U16 desc[UR36][R6.64+0x32], R39 ;  /* 0x0000322706003986 */ /* 0x000fe2000c101524 */
[----:B------:R-:W-:Y:S01]  /*17c10*/  ISETP.GT.AND P3, PT, R0, 0x21, P0 ;  /* 0x000000210000780c */ /* 0x000fe20000764270 */
[-C--:B------:R-:W-:Y:S02]  /*17c20*/  FMUL R42, R42, R2.reuse ;  /* 0x000000022a2a7220 */ /* 0x080fe40000400000 */
[----:B------:R-:W-:Y:S01]  /*17c30*/  @P4 STG.E.U16 desc[UR36][R4.64+0x40], R40 ;  /* 0x0000402804004986 */ /* 0x000fe2000c101524 */
[----:B------:R-:W-:Y:S01]  /*17c40*/  ISETP.GT.AND P4, PT, R0, 0x28, P1 ;  /* 0x000000280000780c */ /* 0x000fe20000f84270 */
[-C--:B------:R-:W-:Y:S01]  /*17c50*/  FMUL R43, R43, R2.reuse ;  /* 0x000000022b2b7220 */ /* 0x080fe20000400000 */
[----:B------:R-:W-:Y:S01]  /*17c60*/  FMUL R44, R44, R2 ;  /* 0x000000022c2c7220 */ /* 0x000fe20000400000 */
[----:B------:R-:W-:-:S02]  /*17c70*/  F2FP.F16.F32.PACK_AB R41, RZ, R41 ;  /* 0x00000029ff29723e */ /* 0x000fc400000000ff */
[----:B------:R-:W-:Y:S02]  /*17c80*/  F2FP.F16.F32.PACK_AB R42, RZ, R42 ;  /* 0x0000002aff2a723e */ /* 0x000fe400000000ff */
        /* <DEDUP_REMOVED lines=357> */
[----:B------:R-:W-:Y:S01]  /*192e0*/  ISETP.GT.AND P2, PT, R0, 0xd8, P0 ;  /* 0x000000d80000780c */ /* 0x000fe20000744270 */
[-C--:B------:R-:W-:Y:S02]  /*192f0*/  FMUL R133, R133, R2.reuse ;  /* 0x0000000285857220 */ /* 0x080fe40000400000 */
[----:B------:R-:W-:Y:S01]  /*19300*/  @P3 STG.E.U16 desc[UR36][R6.64+0x1a2], R131 ;  /* 0x0001a28306003986 */ /* 0x000fe2000c101524 */
[----:B------:R-:W-:-:S03]  /*19310*/  FMUL R134, R134, R2 ;  /* 0x0000000286867220 */ /* 0x000fc60000400000 */
[----:B------:R-:W-:Y:S01]  /*19320*/  @P4 STG.E.U16 desc[UR36][R4.64+0x1b0], R132 ;  /* 0x0001b08404004986 */ /* 0x000fe2000c101524 */
[C---:B------:R-:W-:Y:S01]  /*19330*/  ISETP.GT.AND P4, PT, R0.reuse, 0xd9, P0 ;  /* 0x000000d90000780c */ /* 0x040fe20000784270 */
[----:B------:R-:W-:Y:S01]  /*19340*/  FMUL R135, R135, R2 ;  /* 0x0000000287877220 */ /* 0x000fe20000400000 */
[----:B------:R-:W-:Y:S02]  /*19350*/  F2FP.F16.F32.PACK_AB R133, RZ, R133 ;  /* 0x00000085ff85723e */ /* 0x000fe400000000ff */
[----:B------:R-:W-:Y:S02]  /*19360*/  F2FP.F16.F32.PACK_AB R134, RZ, R134 ;  /* 0x00000086ff86723e */ /* 0x000fe400000000ff */
[----:B------:R-:W-:Y:S01]  /*19370*/  F2FP.F16.F32.PACK_AB R135, RZ, R135 ;  /* 0x00000087ff87723e */ /* 0x000fe200000000ff */
[----:B------:R-:W-:Y:S01]  /*19380*/  @P5 STG.E.U16 desc[UR36][R4.64+0x1b2], R133 ;  /* 0x0001b28504005986 */ /* 0x000fe2000c101524 */
[----:B------:R-:W-:-:S03]  /*19390*/  ISETP.GT.AND P5, PT, R0, 0xe0, P1 ;  /* 0x000000e00000780c */ /* 0x000fc60000fa4270 */
[----:B------:R-:W-:Y:S01]  /*193a0*/  @P2 STG.E.U16 desc[UR36][R6.64+0x1b0], R134 ;  /* 0x0001b08606002986 */ /* 0x000fe2000c101524 */
[----:B------:R-:W-:Y:S01]  /*193b0*/  ISETP.GT.AND P2, PT, R0, 0xe1, P1 ;  /* 0x000000e10000780c */ /* 0x000fe20000f44270 */
[-C--:B------:R-:W-:Y:S01]  /*193c0*/  FMUL R136, R136, R2.reuse ;  /* 0x0000000288887220 */ /* 0x080fe20000400000 */
[C---:B------:R-:W-:Y:S01]  /*193d0*/  ISETP.GT.AND P3, PT, R0.reuse, 0xe0, P0 ;  /* 0x000000e00000780c */ /* 0x040fe20000764270 */
[----:B------:R-:W-:Y:S01]  /*193e0*/  @P4 STG.E.U16 desc[UR36][R6.64+0x1b2], R135 ;  /* 0x0001b28706004986 */ /* 0x000fe2000c101524 */
[-C--:B------:R-:W-:Y:S01]  /*193f0*/  FMUL R137, R137, R2.reuse ;  /* 0x0000000289897220 */ /* 0x080fe20000400000 */
[----:B------:R-:W-:Y:S01]  /*19400*/  ISETP.GT.AND P4, PT, R0, 0xe1, P0 ;  /* 0x000000e10000780c */ /* 0x000fe20000784270 */
[-C--:B------:R-:W-:Y:S01]  /*19410*/  FMUL R138, R138, R2.reuse ;  /* 0x000000028a8a7220 */ /* 0x080fe20000400000 */
[----:B------:R-:W-:Y:S01]  /*19420*/  FMUL R139, R139, R2 ;  /* 0x000000028b8b7220 */ /* 0x000fe20000400000 */
[----:B------:R-:W-:Y:S02]  /*19430*/  F2FP.F16.F32.PACK_AB R136, RZ, R136 ;  /* 0x00000088ff88723e */ /* 0x000fe400000000ff */
[----:B------:R-:W-:-:S02]  /*19440*/  F2FP.F16.F32.PACK_AB R137, RZ, R137 ;  /* 0x00000089ff89723e */ /* 0x000fc400000000ff */
[----:B------:R-:W-:Y:S02]  /*19450*/  F2FP.F16.F32.PACK_AB R138, RZ, R138 ;  /* 0x0000008aff8a723e */ /* 0x000fe400000000ff */
[----:B------:R-:W-:Y:S01]  /*19460*/  F2FP.F16.F32.PACK_AB R139, RZ, R139 ;  /* 0x0000008bff8b723e */ /* 0x000fe200000000ff */
[----:B------:R-:W-:Y:S01]  /*19470*/  @P5 STG.E.U16 desc[UR36][R4.64+0x1c0], R136 ;  /* 0x0001c08804005986 */ /* 0x000fe2000c101524 */
[----:B------:R-:W-:-:S03]  /*19480*/  ISETP.GT.AND P5, PT, R0, 0xe9, P1 ;  /* 0x000000e90000780c */ /* 0x000fc60000fa4270 */
[----:B------:R-:W-:Y:S01]  /*19490*/  @P2 STG.E.U16 desc[UR36][R4.64+0x1c2], R137 ;  /* 0x0001c28904002986 */ /* 0x000fe2000c101524 */
[C---:B------:R-:W-:Y:S02]  /*194a0*/  ISETP.GT.AND P2, PT, R0.reuse, 0xe8, P1 ;  /* 0x000000e80000780c */ /* 0x040fe40000f44270 */
[C---:B------:R-:W-:Y:S01]  /*194b0*/  ISETP.GT.AND P6, PT, R0.reuse, 0xe8, P0 ;  /* 0x000000e80000780c */ /* 0x040fe200007c4270 */
[----:B------:R-:W-:Y:S01]  /*194c0*/  @P3 STG.E.U16 desc[UR36][R6.64+0x1c0], R138 ;  /* 0x0001c08a06003986 */ /* 0x000fe2000c101524 */
[----:B------:R-:W-:Y:S01]  /*194d0*/  ISETP.GT.AND P3, PT, R0, 0xe9, P0 ;  /* 0x000000e90000780c */ /* 0x000fe20000764270 */
[-C--:B------:R-:W-:Y:S01]  /*194e0*/  FMUL R140, R140, R2.reuse ;  /* 0x000000028c8c7220 */ /* 0x080fe20000400000 */
[-C--:B------:R-:W-:Y:S01]  /*194f0*/  FMUL R141, R141, R2.reuse ;  /* 0x000000028d8d7220 */ /* 0x080fe20000400000 */
[----:B------:R-:W-:Y:S01]  /*19500*/  @P4 STG.E.U16 desc[UR36][R6.64+0x1c2], R139 ;  /* 0x0001c28b06004986 */ /* 0x000fe2000c101524 */
[----:B------:R-:W-:Y:S01]  /*19510*/  ISETP.GT.AND P4, PT, R0, 0xf0, P1 ;  /* 0x000000f00000780c */ /* 0x000fe20000f84270 */
[-C--:B------:R-:W-:Y:S01]  /*19520*/  FMUL R142, R142, R2.reuse ;  /* 0x000000028e8e7220 */ /* 0x080fe20000400000 */
[-C--:B------:R-:W-:Y:S01]  /*19530*/  FMUL R143, R143, R2.reuse ;  /* 0x000000028f8f7220 */ /* 0x080fe20000400000 */
[----:B------:R-:W-:Y:S01]  /*19540*/  FMUL R144, R144, R2 ;  /* 0x0000000290907220 */ /* 0x000fe20000400000 */
[----:B------:R-:W-:-:S02]  /*19550*/  F2FP.F16.F32.PACK_AB R140, RZ, R140 ;  /* 0x0000008cff8c723e */ /* 0x000fc400000000ff */
[----:B------:R-:W-:Y:S02]  /*19560*/  F2FP.F16.F32.PACK_AB R141, RZ, R141 ;  /* 0x0000008dff8d723e */ /* 0x000fe400000000ff */
[----:B------:R-:W-:Y:S02]  /*19570*/  F2FP.F16.F32.PACK_AB R142, RZ, R142 ;  /* 0x0000008eff8e723e */ /* 0x000fe400000000ff */
[----:B------:R-:W-:Y:S02]  /*19580*/  F2FP.F16.F32.PACK_AB R143, RZ, R143 ;  /* 0x0000008fff8f723e */ /* 0x000fe400000000ff */
[----:B------:R-:W-:Y:S01]  /*19590*/  F2FP.F16.F32.PACK_AB R144, RZ, R144 ;  /* 0x00000090ff90723e */ /* 0x000fe200000000ff */
[----:B------:R-:W-:Y:S01]  /*195a0*/  @P2 STG.E.U16 desc[UR36][R4.64+0x1d0], R140 ;  /* 0x0001d08c04002986 */ /* 0x000fe2000c101524 */
[----:B------:R-:W-:-:S03]  /*195b0*/  ISETP.GT.AND P2, PT, R0, 0xf1, P1 ;  /* 0x000000f10000780c */ /* 0x000fc60000f44270 */
[----:B------:R-:W-:Y:S01]  /*195c0*/  @P5 STG.E.U16 desc[UR36][R4.64+0x1d2], R141 ;  /* 0x0001d28d04005986 */ /* 0x000fe2000c101524 */
[----:B------:R-:W-:-:S03]  /*195d0*/  ISETP.GT.AND P5, PT, R0, 0xf0, P0 ;  /* 0x000000f00000780c */ /* 0x000fc600007a4270 */
[----:B------:R-:W-:Y:S01]  /*195e0*/  @P6 STG.E.U16 desc[UR36][R6.64+0x1d0], R142 ;  /* 0x0001d08e06006986 */ /* 0x000fe2000c101524 */
[----:B------:R-:W-:-:S03]  /*195f0*/  FMUL R145, R145, R2 ;  /* 0x0000000291917220 */ /* 0x000fc60000400000 */
[----:B------:R-:W-:Y:S01]  /*19600*/  @P3 STG.E.U16 desc[UR36][R6.64+0x1d2], R143 ;  /* 0x0001d28f06003986 */ /* 0x000fe2000c101524 */
[----:B------:R-:W-:-:S03]  /*19610*/  ISETP.GT.AND P3, PT, R0, 0xf8, P1 ;  /* 0x000000f80000780c */ /* 0x000fc60000f64270 */
[----:B------:R-:W-:Y:S01]  /*19620*/  @P4 STG.E.U16 desc[UR36][R4.64+0x1e0], R144 ;  /* 0x0001e09004004986 */ /* 0x000fe2000c101524 */
[----:B------:R-:W-:Y:S01]  /*19630*/  ISETP.GT.AND P4, PT, R0, 0xf1, P0 ;  /* 0x000000f10000780c */ /* 0x000fe20000784270 */
[-C--:B------:R-:W-:Y:S01]  /*19640*/  FMUL R146, R146, R2.reuse ;  /* 0x0000000292927220 */ /* 0x080fe20000400000 */
[C---:B------:R-:W-:Y:S01]  /*19650*/  ISETP.GT.AND P1, PT, R0.reuse, 0xf9, P1 ;  /* 0x000000f90000780c */ /* 0x040fe20000f24270 */
[-C--:B------:R-:W-:Y:S01]  /*19660*/  FMUL R147, R147, R2.reuse ;  /* 0x0000000293937220 */ /* 0x080fe20000400000 */
[----:B------:R-:W-:Y:S01]  /*19670*/  ISETP.GT.AND P6, PT, R0, 0xf8, P0 ;  /* 0x000000f80000780c */ /* 0x000fe200007c4270 */
[-C--:B------:R-:W-:Y:S01]  /*19680*/  FMUL R148, R148, R2.reuse ;  /* 0x0000000294947220 */ /* 0x080fe20000400000 */
[----:B------:R-:W-:Y:S01]  /*19690*/  FMUL R149, R149, R2 ;  /* 0x0000000295957220 */ /* 0x000fe20000400000 */
[----:B------:R-:W-:Y:S02]  /*196a0*/  F2FP.F16.F32.PACK_AB R145, RZ, R145 ;  /* 0x00000091ff91723e */ /* 0x000fe400000000ff */
[----:B------:R-:W-:-:S02]  /*196b0*/  F2FP.F16.F32.PACK_AB R146, RZ, R146 ;  /* 0x00000092ff92723e */ /* 0x000fc400000000ff */
[----:B------:R-:W-:Y:S02]  /*196c0*/  ISETP.GT.AND P0, PT, R0, 0xf9, P0 ;  /* 0x000000f90000780c */ /* 0x000fe40000704270 */
[----:B------:R-:W-:Y:S01]  /*196d0*/  F2FP.F16.F32.PACK_AB R147, RZ, R147 ;  /* 0x00000093ff93723e */ /* 0x000fe200000000ff */
[----:B------:R-:W-:Y:S01]  /*196e0*/  FMUL R150, R150, R2 ;  /* 0x0000000296967220 */ /* 0x000fe20000400000 */
[----:B------:R-:W-:Y:S02]  /*196f0*/  F2FP.F16.F32.PACK_AB R148, RZ, R148 ;  /* 0x00000094ff94723e */ /* 0x000fe400000000ff */
[----:B------:R-:W-:Y:S01]  /*19700*/  F2FP.F16.F32.PACK_AB R149, RZ, R149 ;  /* 0x00000095ff95723e */ /* 0x000fe200000000ff */
[----:B------:R-:W-:Y:S01]  /*19710*/  FMUL R151, R151, R2 ;  /* 0x0000000297977220 */ /* 0x000fe20000400000 */
[----:B------:R-:W-:Y:S01]  /*19720*/  @P2 STG.E.U16 desc[UR36][R4.64+0x1e2], R145 ;  /* 0x0001e29104002986 */ /* 0x000fe2000c101524 */
[----:B------:R-:W-:-:S03]  /*19730*/  F2FP.F16.F32.PACK_AB R150, RZ, R150 ;  /* 0x00000096ff96723e */ /* 0x000fc600000000ff */
[----:B------:R-:W-:Y:S01]  /*19740*/  @P5 STG.E.U16 desc[UR36][R6.64+0x1e0], R146 ;  /* 0x0001e09206005986 */ /* 0x000fe2000c101524 */
[----:B------:R-:W-:-:S03]  /*19750*/  F2FP.F16.F32.PACK_AB R151, RZ, R151 ;  /* 0x00000097ff97723e */ /* 0x000fc600000000ff */
[----:B------:R-:W-:Y:S04]  /*19760*/  @P4 STG.E.U16 desc[UR36][R6.64+0x1e2], R147 ;  /* 0x0001e29306004986 */ /* 0x000fe8000c101524 */
[----:B------:R-:W-:Y:S04]  /*19770*/  @P3 STG.E.U16 desc[UR36][R4.64+0x1f0], R148 ;  /* 0x0001f09404003986 */ /* 0x000fe8000c101524 */
[----:B------:R0:W-:Y:S02]  /*19780*/  @P1 STG.E.U16 desc[UR36][R4.64+0x1f2], R149 ;  /* 0x0001f29504001986 */ /* 0x0001e4000c101524 */
[----:B0-----:R-:W-:-:S02]  /*19790*/  @P6 IMAD.MOV.U32 R4, RZ, RZ, R6 ;  /* 0x000000ffff046224 */ /* 0x001fc400078e0006 */
[----:B------:R-:W-:-:S05]  /*197a0*/  @P6 IMAD.MOV.U32 R5, RZ, RZ, R7 ;  /* 0x000000ffff056224 */ /* 0x000fca00078e0007 */
[----:B------:R0:W-:Y:S04]  /*197b0*/  @P6 STG.E.U16 desc[UR36][R4.64+0x1f0], R150 ;  /* 0x0001f09604006986 */ /* 0x0001e8000c101524 */
[----:B------:R0:W-:Y:S02]  /*197c0*/  @P0 STG.E.U16 desc[UR36][R6.64+0x1f2], R151 ;  /* 0x0001f29706000986 */ /* 0x0001e4000c101524 */
.L_x_536:
[----:B------:R-:W-:Y:S05]  /*197d0*/  BSYNC B0 ;  /* 0x0000000000007941 */ /* 0x000fea0003800000 */
.L_x_28:
[----:B0-----:R-:W2:Y:S04]  /*197e0*/  LDL.LU R5, [R1+0x200] ;  /* 0x0002000001057983 */ /* 0x001ea80000300800 */
[----:B------:R-:W2:Y:S01]  /*197f0*/  LDL.LU R4, [R1+0x204] ;  /* 0x0002040001047983 */ /* 0x000ea20000300800 */
[----:B------:R-:W-:Y:S01]  /*19800*/  ULDC UR4, c[0x0][0xc] ;  /* 0x0000030000047ab9 */ /* 0x000fe20000000800 */
[----:B------:R-:W-:Y:S01]  /*19810*/  ULDC UR5, c[0x0][0x10] ;  /* 0x0000040000057ab9 */ /* 0x000fe20000000800 */
[----:B-----5:R-:W2:Y:S01]  /*19820*/  LDC R3, c[0x0][0x14] ;  /* 0x00000500ff037b82 */ /* 0x020ea20000000800 */
[----:B------:R-:W-:Y:S01]  /*19830*/  UIMAD.WIDE.U32 UR4, UR4, UR5, URZ ;  /* 0x00000005040472a5 */ /* 0x000fe2000f8e003f */
[----:B----4-:R-:W-:Y:S01]  /*19840*/  PRMT R0, RZ, 0x7610, R0 ;  /* 0x00007610ff007816 */ /* 0x010fe20000000000 */
[----:B------:R-:W-:Y:S01]  /*19850*/  UMOV UR42, 0xffffffff ;  /* 0xffffffff002a7882 */ /* 0x000fe20000000000 */
[----:B------:R-:W-:-:S03]  /*19860*/  UMOV UR43, 0xffffffff ;  /* 0xffffffff002b7882 */ /* 0x000fc60000000000 */
[----:B--2---:R-:W-:-:S04]  /*19870*/  IMAD.WIDE.U32 R4, R3, UR4, R4 ;  /* 0x0000000403047c25 */ /* 0x004fc8000f8e0004 */
[----:B------:R-:W-:Y:S01]  /*19880*/  IMAD R3, R3, UR5, RZ ;  /* 0x0000000503037c24 */ /* 0x000fe2000f8e02ff */
[----:B------:R-:W-:Y:S01]  /*19890*/  ULDC.64 UR4, c[0x0][0x650] ;  /* 0x0001940000047ab9 */ /* 0x000fe20000000a00 */
[----:B------:R-:W-:Y:S01]  /*198a0*/  IMAD.MOV.U32 R7, RZ, RZ, R4 ;  /* 0x000000ffff077224 */ /* 0x000fe200078e0004 */
[----:B------:R-:W-:Y:S02]  /*198b0*/  ISETP.GE.U32.AND P0, PT, R4, UR4, PT ;  /* 0x0000000404007c0c */ /* 0x000fe4000bf06070 */
[----:B------:R-:W-:-:S04]  /*198c0*/  IADD3 R6, R5, R3, RZ ;  /* 0x0000000305067210 */ /* 0x000fc80007ffe0ff */
[----:B------:R-:W-:Y:S01]  /*198d0*/  ISETP.GE.U32.AND.EX P0, PT, R6, UR5, PT, P0 ;  /* 0x0000000506007c0c */ /* 0x000fe2000bf06100 */
[----:B------:R0:W-:Y:S04]  /*198e0*/  STL [R1+0x200], R6 ;  /* 0x0002000601007387 */ /* 0x0001e80000100800 */
[----:B------:R0:W-:Y:S08]  /*198f0*/  STL [R1+0x204], R7 ;  /* 0x0002040701007387 */ /* 0x0001f00000100800 */
[----:B------:R-:W-:Y:S05]  /*19900*/  @P0 BRA `(.L_x_537) ;  /* 0x0000000400880947 */ /* 0x000fea0003800000 */
[----:B------:R-:W2:Y:S01]  /*19910*/  S2UR UR6, SR_CTAID.X ;  /* 0x00000000000679c3 */ /* 0x000ea20000002500 */
[----:B------:R-:W-:Y:S01]  /*19920*/  ULDC.64 UR12, c[0x0][0x628] ;  /* 0x00018a00000c7ab9 */ /* 0x000fe20000000a00 */
[----:B------:R-:W-:Y:S01]  /*19930*/  ULDC UR4, c[0x0][0x150] ;  /* 0x0000540000047ab9 */ /* 0x000fe20000000800 */
[----:B------:R-:W-:Y:S01]  /*19940*/  ISETP.NE.U32.AND P0, PT, RZ, UR12, PT ;  /* 0x0000000cff007c0c */ /* 0x000fe2000bf05070 */
[----:B------:R-:W-:Y:S01]  /*19950*/  ULDC UR15, c[0x0][0x630] ;  /* 0x00018c00000f7ab9 */ /* 0x000fe20000000800 */
[C---:B------:R-:W-:Y:S01]  /*19960*/  R2UR UR16, R7.reuse ;  /* 0x00000000071072ca */ /* 0x040fe200000e0000 */
[----:B------:R-:W-:Y:S01]  /*19970*/  ULDC UR19, c[0x0][0x154] ;  /* 0x0000550000137ab9 */ /* 0x000fe20000000800 */
[----:B------:R-:W-:Y:S01]  /*19980*/  ISETP.NE.AND.EX P0, PT, RZ, UR13, PT, P0 ;  /* 0x0000000dff007c0c */ /* 0x000fe2000bf05300 */
[----:B------:R-:W4:Y:S01]  /*19990*/  S2UR UR18, SR_CTAID.Y ;  /* 0x00000000001279c3 */ /* 0x000f220000002600 */
[----:B------:R-:W-:Y:S02]  /*199a0*/  R2UR UR17, R6 ;  /* 0x00000000061172ca */ /* 0x000fe400000e0000 */
[----:B------:R-:W-:-:S02]  /*199b0*/  R2UR UR10, R7 ;  /* 0x00000000070a72ca */ /* 0x000fc400000e0000 */
[----:B------:R-:W-:Y:S02]  /*199c0*/  R2UR UR11, R6 ;  /* 0x00000000060b72ca */ /* 0x000fe400000e0000 */
[----:B--2---:R-:W-:-:S05]  /*199d0*/  I2FP.F32.U32 R0, UR6 ;  /* 0x0000000600007c45 */ /* 0x004fca0008201000 */
[----:B------:R-:W-:-:S04]  /*199e0*/  FMUL R0, R0, UR4 ;  /* 0x0000000400007c20 */ /* 0x000fc80008400000 */
[----:B------:R2:W0:Y:S01]  /*199f0*/  F2I.U32.TRUNC.NTZ R3, R0 ;  /* 0x0000000000037305 */ /* 0x000422000020f000 */
[----:B----4-:R-:W-:Y:S05]  /*19a00*/  @!P0 BRA `(.L_x_538) ;  /* 0x0000000000308947 */ /* 0x010fea0003800000 */
        /* <DEDUP_REMOVED lines=12> */
.L_x_538:
[----:B------:R-:W-:Y:S01]  /*19ad0*/  USHF.R.U64 UR43, UR10, UR15, UR11 ;  /* 0x0000000f0a2b7299 */ /* 0x000fe2000800120b */
[----:B--2---:R-:W-:Y:S01]  /*19ae0*/  I2FP.F32.U32 R0, UR18 ;  /* 0x0000001200007c45 */ /* 0x004fe20008201000 */
[----:B------:R-:W-:Y:S02]  /*19af0*/  USHF.R.U32.HI UR4, URZ, UR15, UR11 ;  /* 0x0000000f3f047299 */ /* 0x000fe4000801160b */
[----:B------:R-:W-:Y:S02]  /*19b00*/  UIADD3 UR10, UP0, URZ, -UR43, URZ ;  /* 0x8000002b3f0a7290 */ /* 0x000fe4000ff1e03f */
[----:B------:R-:W-:Y:S01]  /*19b10*/  FMUL R0, R0, UR19 ;  /* 0x0000001300007c20 */ /* 0x000fe20008400000 */
[----:B------:R-:W-:Y:S01]  /*19b20*/  ULDC.64 UR12, c[0x0][0x620] ;  /* 0x00018800000c7ab9 */ /* 0x000fe20000000a00 */
[----:B------:R-:W-:Y:S01]  /*19b30*/  UIADD3.X UR4, URZ, ~UR4, URZ, UP0, !UPT ;  /* 0x800000043f047290 */ /* 0x000fe200087fe43f */
[----:B------:R-:W-:Y:S01]  /*19b40*/  UMOV UR8, UR16 ;  /* 0x0000001000087c82 */ /* 0x000fe20008000000 */
[----:B------:R-:W-:-:S02]  /*19b50*/  UMOV UR9, UR17 ;  /* 0x0000001100097c82 */ /* 0x000fc40008000000 */
[----:B------:R-:W-:Y:S01]  /*19b60*/  UIMAD UR4, UR4, UR12, URZ ;  /* 0x0000000c040472a4 */ /* 0x000fe2000f8e023f */
[----:B------:R-:W2:Y:S01]  /*19b70*/  F2I.U32.TRUNC.NTZ R0, R0 ;  /* 0x0000000000007305 */ /* 0x000ea2000020f000 */
[----:B------:R-:W-:Y:S01]  /*19b80*/  UIMAD.WIDE.U32 UR8, UR10, UR12, UR8 ;  /* 0x0000000c0a0872a5 */ /* 0x000fe2000f8e0008 */
[----:B0-----:R-:W-:Y:S01]  /*19b90*/  R2UR UR12, R3 ;  /* 0x00000000030c72ca */ /* 0x001fe200000e0000 */
[----:B------:R-:W-:Y:S01]  /*19ba0*/  UIMAD UR10, UR10, UR13, UR4 ;  /* 0x0000000d0a0a72a4 */ /* 0x000fe2000f8e0204 */
[----:B------:R-:W-:Y:S01]  /*19bb0*/  ULDC UR11, c[0x0][0x618] ;  /* 0x00018600000b7ab9 */ /* 0x000fe20000000800 */
[----:B------:R-:W-:Y:S02]  /*19bc0*/  ULDC UR21, c[0x0][0x658] ;  /* 0x0001960000157ab9 */ /* 0x000fe40000000800 */
[----:B------:R-:W-:Y:S01]  /*19bd0*/  UIADD3 UR9, UR9, UR10, URZ ;  /* 0x0000000a09097290 */ /* 0x000fe2000fffe03f */
[----:B------:R-:W-:Y:S01]  /*19be0*/  UMOV UR15, 0xffffffff ;  /* 0xffffffff000f7882 */ /* 0x000fe20000000000 */
[----:B------:R-:W-:Y:S01]  /*19bf0*/  ULDC.64 UR4, c[0x0][0x640] ;  /* 0x0001900000047ab9 */ /* 0x000fe20000000a00 */
[----:B------:R-:W-:Y:S01]  /*19c00*/  USHF.L.U32 UR15, UR15, UR21, URZ ;  /* 0x000000150f0f7299 */ /* 0x000fe2000800063f */
[----:B------:R-:W-:Y:S01]  /*19c10*/  ISETP.NE.U32.AND P0, PT, RZ, UR4, PT ;  /* 0x00000004ff007c0c */ /* 0x000fe2000bf05070 */
[----:B------:R-:W-:-:S02]  /*19c20*/  USHF.R.U64 UR16, UR8, UR11, UR9 ;  /* 0x0000000b08107299 */ /* 0x000fc40008001209 */
[----:B------:R-:W-:Y:S01]  /*19c30*/  USHF.R.U32.HI UR8, URZ, UR11, UR9 ;  /* 0x0000000b3f087299 */ /* 0x000fe20008011609 */
[----:B--2---:R-:W-:Y:S01]  /*19c40*/  R2UR UR14, R0 ;  /* 0x00000000000e72ca */ /* 0x004fe200000e0000 */
[----:B------:R-:W-:Y:S01]  /*19c50*/  ULDC UR17, c[0x0][0x608] ;  /* 0x0001820000117ab9 */ /* 0x000fe20000000800 */
[----:B------:R-:W-:Y:S01]  /*19c60*/  ULOP3.LUT UR41, URZ, UR15, URZ, 0x33, !UPT ;  /* 0x0000000f3f297292 */ /* 0x000fe2000f8e333f */
[----:B------:R-:W-:Y:S01]  /*19c70*/  ISETP.NE.AND.EX P0, PT, RZ, UR5, PT, P0 ;  /* 0x00000005ff007c0c */ /* 0x000fe2000bf05300 */
[----:B------:R-:W-:Y:S02]  /*19c80*/  USHF.R.U64 UR15, UR16, UR17, UR8 ;  /* 0x00000011100f7299 */ /* 0x000fe40008001208 */
[----:B------:R-:W-:Y:S02]  /*19c90*/  USHF.R.U32.HI UR8, URZ, UR17, UR8 ;  /* 0x000000113f087299 */ /* 0x000fe40008011608 */
[----:B------:R-:W-:Y:S02]  /*19ca0*/  UIADD3 UR12, -UR12, URZ, URZ ;  /* 0x0000003f0c0c7290 */ /* 0x000fe4000fffe13f */
[----:B------:R-:W-:Y:S01]  /*19cb0*/  USHF.R.U64 UR17, UR15, UR21, UR8 ;  /* 0x000000150f117299 */ /* 0x000fe20008001208 */
[----:B------:R-:W-:Y:S01]  /*19cc0*/  UMOV UR19, 0x1 ;  /* 0x0000000100137882 */ /* 0x000fe20000000000 */
[----:B------:R-:W-:Y:S01]  /*19cd0*/  ULDC UR13, c[0x0][0x144] ;  /* 0x00005100000d7ab9 */ /* 0x000fe20000000800 */
[----:B------:R-:W-:Y:S01]  /*19ce0*/  ULDC UR7, c[0x0][0x600] ;  /* 0x0001800000077ab9 */ /* 0x000fe20000000800 */
[----:B------:R-:W-:-:S02]  /*19cf0*/  USHF.L.U32 UR24, UR19, UR21, URZ ;  /* 0x0000001513187299 */ /* 0x000fc4000800063f */
[----:B------:R-:W-:Y:S02]  /*19d00*/  USHF.R.U32.HI UR8, URZ, UR21, UR8 ;  /* 0x000000153f087299 */ /* 0x000fe40008011608 */
[----:B------:R-:W-:Y:S02]  /*19d10*/  UIMAD UR21, UR13, UR12, UR6 ;  /* 0x0000000c0d1572a4 */ /* 0x000fe4000f8e0206 */
[----:B------:R-:W-:Y:S02]  /*19d20*/  UIADD3 UR20, UR7, -0x1, URZ ;  /* 0xffffffff07147890 */ /* 0x000fe4000fffe03f */
[----:B------:R-:W-:Y:S01]  /*19d30*/  UIADD3 UR19, -UR14, URZ, URZ ;  /* 0x0000003f0e137290 */ /* 0x000fe2000fffe13f */
        /* <DEDUP_REMOVED lines=17> */
.L_x_539:
[----:B------:R-:W-:Y:S01]  /*19e50*/  UISETP.NE.AND UP0, UPT, UR45, URZ, UPT ;  /* 0x0000003f2d00728c */ /* 0x000fe2000bf05270 */
[----:B------:R-:W-:Y:S01]  /*19e60*/  IMAD.MOV.U32 R0, RZ, RZ, 0x1 ;  /* 0x00000001ff007424 */ /* 0x000fe200078e00ff */
[----:B------:R-:W-:Y:S02]  /*19e70*/  USHF.R.U64 UR4, UR6, UR22, UR8 ;  /* 0x0000001606047299 */ /* 0x000fe40008001208 */
[----:B------:R-:W-:Y:S02]  /*19e80*/  ULOP3.LUT UR41, UR15, UR41, URZ, 0xc0, !UPT ;  /* 0x000000290f297292 */ /* 0x000fe4000f8ec03f */
[----:B------:R-:W-:Y:S02]  /*19e90*/  UIADD3 UR5, -UR4, URZ, URZ ;  /* 0x0000003f04057290 */ /* 0x000fe4000fffe13f */
[----:B------:R-:W-:Y:S02]  /*19ea0*/  UIMAD UR41, UR24, UR4, UR41 ;  /* 0x00000004182972a4 */ /* 0x000fe4000f8e0229 */
[----:B------:R-:W-:-:S02]  /*19eb0*/  ULOP3.LUT UR16, UR16, UR20, URZ, 0xc0, !UPT ;  /* 0x0000001410107292 */ /* 0x000fc4000f8ec03f */
[----:B------:R-:W-:Y:S02]  /*19ec0*/  @UP0 UIMAD UR21, UR25, UR19, UR18 ;  /* 0x00000013191502a4 */ /* 0x000fe4000f8e0212 */
[----:B------:R-:W-:-:S03]  /*19ed0*/  UIMAD UR4, UR5, UR23, UR17 ;  /* 0x00000017050472a4 */ /* 0x000fc6000f8e0211 */
[----:B------:R-:W-:Y:S01]  /*19ee0*/  ULDC UR5, c[0x0][0x610] ;  /* 0x0001840000057ab9 */ /* 0x000fe20000000800 */
[----:B------:R-:W-:Y:S02]  /*19ef0*/  UIMAD UR4, UR4, UR7, UR16 ;  /* 0x00000007040472a4 */ /* 0x000fe4000f8e0210 */
[----:B------:R-:W-:-:S04]  /*19f00*/  UIMAD UR41, UR41, UR5, UR21 ;  /* 0x00000005292972a4 */ /* 0x000fc8000f8e0215 */
[----:B------:R-:W-:Y:S02]  /*19f10*/  USEL UR42, UR4, UR41, !UP0 ;  /* 0x00000029042a7287 */ /* 0x000fe4000c000000 */
[----:B------:R-:W-:-:S12]  /*19f20*/  USEL UR41, UR41, UR4, !UP0 ;  /* 0x0000000429297287 */ /* 0x000fd8000c000000 */
.L_x_537:
[----:B------:R-:W-:-:S13]  /*19f30*/  LOP3.LUT P0, RZ, R0, 0xff, RZ, 0xc0, !PT ;  /* 0x000000ff00ff7812 */ /* 0x000fda000780c0ff */
[----:B------:R-:W-:Y:S05]  /*19f40*/  @P0 BRA `(.L_x_540) ;  /* 0xfffffe7000780947 */ /* 0x000fea000383ffff */
[----:B------:R-:W-:Y:S05]  /*19f50*/  EXIT ;  /* 0x000000000000794d */ /* 0x000fea0003800000 */
.L_x_3:
[----:B------:R-:W2:Y:S01]  /*19f60*/  LDL R5, [R1+0x204] ;  /* 0x0002040001057983 */ /* 0x000ea20000100800 */
[----:B------:R-:W-:-:S03]  /*19f70*/  ULDC.64 UR8, c[0x0][0x650] ;  /* 0x0001940000087ab9 */ /* 0x000fc60000000a00 */
[----:B------:R-:W3:Y:S01]  /*19f80*/  LDL R4, [R1+0x200] ;  /* 0x0002000001047983 */ /* 0x000ee20000100800 */
[----:B------:R-:W-:Y:S01]  /*19f90*/  PRMT R0, RZ, 0x7610, R0 ;  /* 0x00007610ff007816 */ /* 0x000fe20000000000 */
[----:B------:R-:W-:Y:S01]  /*19fa0*/  IMAD.MOV.U32 R2, RZ, RZ, -0x1 ;  /* 0xffffffffff027424 */ /* 0x000fe200078e00ff */
[----:B------:R-:W-:Y:S01]  /*19fb0*/  MOV R3, 0xffffffff ;  /* 0xffffffff00037802 */ /* 0x000fe20000000f00 */
[----:B------:R-:W-:Y:S01]  /*19fc0*/  IMAD.MOV.U32 R9, RZ, RZ, -0x1 ;  /* 0xffffffffff097424 */ /* 0x000fe200078e00ff */
[----:B--2---:R-:W-:-:S04]  /*19fd0*/  ISETP.GE.U32.AND P0, PT, R5, UR8, PT ;  /* 0x0000000805007c0c */ /* 0x004fc8000bf06070 */
[----:B---3--:R-:W-:-:S13]  /*19fe0*/  ISETP.GE.U32.AND.EX P0, PT, R4, UR9, PT, P0 ;  /* 0x0000000904007c0c */ /* 0x008fda000bf06100 */
[----:B------:R-:W-:Y:S05]  /*19ff0*/  @P0 BRA `(.L_x_541) ;  /* 0x00000004008c0947 */ /* 0x000fea0003800000 */
[----:B------:R-:W-:Y:S01]  /*1a000*/  I2FP.F32.U32 R0, UR4 ;  /* 0x0000000400007c45 */ /* 0x000fe20008201000 */
[----:B0-----:R-:W-:Y:S01]  /*1a010*/  ULDC.64 UR16, c[0x0][0x628] ;  /* 0x00018a0000107ab9 */ /* 0x001fe20000000a00 */
        /* <DEDUP_REMOVED lines=24> */
.L_x_542:
        /* <DEDUP_REMOVED lines=24> */
[----:B------:R-:W-:Y:S01]  /*1a320*/  UMOV UR19, 0x1 ;  /* 0x0000000100137882 */ /* 0x000fe20000000000 */
[----:B------:R-:W-:Y:S01]  /*1a330*/  ULDC UR20, c[0x0][0x608] ;  /* 0x0001820000147ab9 */ /* 0x000fe20000000800 */
[----:B------:R-:W-:Y:S01]  /*1a340*/  USHF.L.U32 UR26, UR19, UR23, URZ ;  /* 0x00000017131a7299 */ /* 0x000fe2000800063f */
[----:B------:R-:W-:Y:S01]  /*1a350*/  ISETP.NE.AND.EX P0, PT, RZ, UR9, PT, P0 ;  /* 0x00000009ff007c0c */ /* 0x000fe2000bf05300 */
[----:B------:R-:W-:Y:S02]  /*1a360*/  USHF.R.U64 UR19, UR18, UR20, UR11 ;  /* 0x0000001412137299 */ /* 0x000fe4000800120b */
[----:B------:R-:W-:Y:S02]  /*1a370*/  USHF.R.U32.HI UR11, URZ, UR20, UR11 ;  /* 0x000000143f0b7299 */ /* 0x000fe4000801160b */
[----:B------:R-:W-:-:S02]  /*1a380*/  UIADD3 UR15, -UR15, URZ, URZ ;  /* 0x0000003f0f0f7290 */ /* 0x000fc4000fffe13f */
[----:B------:R-:W-:Y:S01]  /*1a390*/  USHF.R.U64 UR20, UR19, UR23, UR11 ;  /* 0x0000001713147299 */ /* 0x000fe2000800120b */
[----:B------:R-:W-:Y:S01]  /*1a3a0*/  ULDC UR16, c[0x0][0x144] ;  /* 0x0000510000107ab9 */ /* 0x000fe20000000800 */
[----:B------:R-:W-:Y:S01]  /*1a3b0*/  ULDC UR6, c[0x0][0x600] ;  /* 0x0001800000067ab9 */ /* 0x000fe20000000800 */
[----:B------:R-:W-:Y:S02]  /*1a3c0*/  USHF.R.U32.HI UR11, URZ, UR23, UR11 ;  /* 0x000000173f0b7299 */ /* 0x000fe4000801160b */
[----:B------:R-:W-:Y:S02]  /*1a3d0*/  UIMAD UR23, UR16, UR15, UR4 ;  /* 0x0000000f101772a4 */ /* 0x000fe4000f8e0204 */
[----:B------:R-:W-:Y:S02]  /*1a3e0*/  UIADD3 UR22, UR6, -0x1, URZ ;  /* 0xffffffff06167890 */ /* 0x000fe4000fffe03f */
[----:B------:R-:W-:Y:S02]  /*1a3f0*/  ULOP3.LUT UR27, URZ, UR13, URZ, 0x33, !UPT ;  /* 0x0000000d3f1b7292 */ /* 0x000fe4000f8e333f */
        /* <DEDUP_REMOVED lines=18> */
.L_x_543:
[----:B------:R-:W-:Y:S01]  /*1a520*/  UISETP.NE.AND UP0, UPT, UR45, URZ, UPT ;  /* 0x0000003f2d00728c */ /* 0x000fe2000bf05270 */
[----:B------:R-:W-:Y:S01]  /*1a530*/  MOV R0, 0x1 ;  /* 0x0000000100007802 */ /* 0x000fe20000000f00 */
[----:B------:R-:W-:Y:S01]  /*1a540*/  USHF.R.U64 UR8, UR4, UR24, UR11 ;  /* 0x0000001804087299 */ /* 0x000fe2000800120b */
[----:B------:R-:W-:Y:S01]  /*1a550*/  IMAD.U32 R9, RZ, RZ, UR5 ;  /* 0x00000005ff097e24 */ /* 0x000fe2000f8e00ff */
[----:B------:R-:W-:Y:S02]  /*1a560*/  ULOP3.LUT UR4, UR19, UR27, URZ, 0xc0, !UPT ;  /* 0x0000001b13047292 */ /* 0x000fe4000f8ec03f */
[----:B------:R-:W-:Y:S02]  /*1a570*/  ULOP3.LUT UR18, UR18, UR22, URZ, 0xc0, !UPT ;  /* 0x0000001612127292 */ /* 0x000fe4000f8ec03f */
[----:B------:R-:W-:-:S03]  /*1a580*/  UIMAD UR4, UR26, UR8, UR4 ;  /* 0x000000081a0472a4 */ /* 0x000fc6000f8e0204 */
[----:B------:R-:W-:Y:S02]  /*1a590*/  @UP0 UIMAD UR23, UR28, UR21, UR7 ;  /* 0x000000151c1702a4 */ /* 0x000fe4000f8e0207 */
[----:B------:R-:W-:-:S03]  /*1a5a0*/  UIADD3 UR7, -UR8, URZ, URZ ;  /* 0x0000003f08077290 */ /* 0x000fc6000fffe13f */
[----:B------:R-:W-:Y:S01]  /*1a5b0*/  ULDC UR8, c[0x0][0x610] ;  /* 0x0001840000087ab9 */ /* 0x000fe20000000800 */
[----:B------:R-:W-:Y:S02]  /*1a5c0*/  UIMAD UR7, UR7, UR25, UR20 ;  /* 0x00000019070772a4 */ /* 0x000fe4000f8e0214 */
[----:B------:R-:W-:Y:S02]  /*1a5d0*/  UIMAD UR4, UR4, UR8, UR23 ;  /* 0x00000008040472a4 */ /* 0x000fe4000f8e0217 */
[----:B------:R-:W-:-:S04]  /*1a5e0*/  UIMAD UR7, UR7, UR6, UR18 ;  /* 0x00000006070772a4 */ /* 0x000fc8000f8e0212 */
[----:B------:R-:W-:Y:S02]  /*1a5f0*/  USEL UR6, UR7, UR4, !UP0 ;  /* 0x0000000407067287 */ /* 0x000fe4000c000000 */
[----:B------:R-:W-:-:S04]  /*1a600*/  USEL UR4, UR4, UR7, !UP0 ;  /* 0x0000000704047287 */ /* 0x000fc8000c000000 */
[----:B------:R-:W-:Y:S02]  /*1a610*/  IMAD.U32 R2, RZ, RZ, UR6 ;  /* 0x00000006ff027e24 */ /* 0x000fe4000f8e00ff */
[----:B------:R-:W-:-:S07]  /*1a620*/  MOV R3, UR4 ;  /* 0x0000000400037c02 */ /* 0x000fce0008000f00 */
.L_x_541:
[----:B------:R-:W-:-:S08]  /*1a630*/  NOP ;  /* 0x0000000000007918 */ /* 0x000fd00000000000 */
[----:B0-----:R-:W0:-:S00]  /*1a640*/  USETMAXREG.DEALLOC.CTAPOOL 0x18 ;  /* 0x00000018000079c8 */ /* 0x001e0000080e0500 */
[----:B------:R-:W-:-:S13]  /*1a650*/  ISETP.NE.AND P0, PT, RZ, UR10, PT ;  /* 0x0000000aff007c0c */ /* 0x000fda000bf05270 */
[----:B------:R-:W-:Y:S05]  /*1a660*/  @P0 EXIT ;  /* 0x000000000000094d */ /* 0x000fea0003800000 */
[----:B0-----:R-:W-:Y:S01]  /*1a670*/  LOP3.LUT P0, RZ, R0, 0xff, RZ, 0xc0, !PT ;  /* 0x000000ff00ff7812 */ /* 0x001fe2000780c0ff */
[----:B------:R-:W-:Y:S02]  /*1a680*/  IMAD.MOV.U32 R0, RZ, RZ, 0x1 ;  /* 0x00000001ff007424 */ /* 0x000fe400078e00ff */
[----:B------:R-:W-:-:S10]  /*1a690*/  IMAD.MOV.U32 R6, RZ, RZ, RZ ;  /* 0x000000ffff067224 */ /* 0x000fd400078e00ff */
[----:B------:R-:W-:Y:S05]  /*1a6a0*/  @!P0 BRA `(.L_x_544) ;  /* 0x0000000c005c8947 */ /* 0x000fea0003800000 */
[----:B------:R-:W0:Y:S01]  /*1a6b0*/  S2R R4, SR_TID.X ;  /* 0x0000000000047919 */ /* 0x000e220000002100 */
[----:B------:R-:W-:Y:S01]  /*1a6c0*/  ULDC UR4, c[0x0][0x28c] ;  /* 0x0000a30000047ab9 */ /* 0x000fe20000000800 */
[----:B------:R-:W-:Y:S01]  /*1a6d0*/  ULDC UR6, c[0x0][0x658] ;  /* 0x0001960000067ab9 */ /* 0x000fe20000000800 */
[----:B------:R-:W-:Y:S01]  /*1a6e0*/  UIADD3 UR10, UR4, 0x3f, URZ ;  /* 0x0000003f040a7890 */ /* 0x000fe2000fffe03f */
[----:B------:R-:W-:Y:S01]  /*1a6f0*/  BSSY B0, `(.L_x_544) ;  /* 0x00000d2000007945 */ /* 0x000fe20003800000 */
[----:B------:R-:W-:Y:S01]  /*1a700*/  UMOV UR7, 0xffffffff ;  /* 0xffffffff00077882 */ /* 0x000fe20000000000 */
[----:B------:R-:W-:Y:S01]  /*1a710*/  ULDC UR5, c[0x0][0x600] ;  /* 0x0001800000057ab9 */ /* 0x000fe20000000800 */
[----:B------:R-:W-:Y:S01]  /*1a720*/  UMOV UR9, 0x1 ;  /* 0x0000000100097882 */ /* 0x000fe20000000000 */
[----:B------:R-:W-:Y:S01]  /*1a730*/  USHF.L.U32 UR7, UR7, UR6, URZ ;  /* 0x0000000607077299 */ /* 0x000fe2000800063f */
[----:B------:R-:W-:Y:S01]  /*1a740*/  MOV R8, 0x1 ;  /* 0x0000000100087802 */ /* 0x000fe20000000f00 */
[----:B------:R-:W-:Y:S01]  /*1a750*/  UIADD3 UR4, UR5, -0x1, URZ ;  /* 0xffffffff05047890 */ /* 0x000fe2000fffe03f */
[----:B------:R-:W-:Y:S01]  /*1a760*/  IMAD.MOV.U32 R0, RZ, RZ, 0x1 ;  /* 0x00000001ff007424 */ /* 0x000fe200078e00ff */
[----:B------:R-:W-:Y:S01]  /*1a770*/  USHF.R.S32.HI UR11, URZ, 0x1f, UR10 ;  /* 0x0000001f3f0b7899 */ /* 0x000fe2000801140a */
[----:B------:R-:W-:Y:S01]  /*1a780*/  IMAD.MOV.U32 R6, RZ, RZ, RZ ;  /* 0x000000ffff067224 */ /* 0x000fe200078e00ff */
[----:B------:R-:W-:Y:S01]  /*1a790*/  ULDC UR8, c[0x0][0xc] ;  /* 0x0000030000087ab9 */ /* 0x000fe20000000800 */
[----:B------:R-:W-:-:S02]  /*1a7a0*/  USHF.L.U32 UR5, UR9, UR6, URZ ;  /* 0x0000000609057299 */ /* 0x000fc4000800063f */
[----:B------:R-:W-:Y:S01]  /*1a7b0*/  ULEA.HI UR11, UR11, UR10, URZ, 0x6 ;  /* 0x0000000a0b0b7291 */ /* 0x000fe2000f8f303f */
[----:B------:R-:W-:Y:S01]  /*1a7c0*/  ULDC UR9, c[0x0][0x10] ;  /* 0x0000040000097ab9 */ /* 0x000fe20000000800 */
[----:B------:R-:W-:Y:S02]  /*1a7d0*/  ULOP3.LUT UR6, URZ, UR7, URZ, 0x33, !UPT ;  /* 0x000000073f067292 */ /* 0x000fe4000f8e333f */
[----:B------:R-:W-:Y:S01]  /*1a7e0*/  UIMAD.WIDE.U32 UR8, UR8, UR9, URZ ;  /* 0x00000009080872a5 */ /* 0x000fe2000f8e003f */
[----:B------:R-:W-:Y:S01]  /*1a7f0*/  ULDC UR7, c[0x0][0x14] ;  /* 0x0000050000077ab9 */ /* 0x000fe20000000800 */
[----:B------:R-:W-:Y:S02]  /*1a800*/  USHF.R.S32.HI UR18, URZ, 0x6, UR11 ;  /* 0x000000063f127899 */ /* 0x000fe4000801140b */
[----:B------:R-:W-:Y:S02]  /*1a810*/  UIMAD.WIDE.U32 UR20, UR8, UR7, URZ ;  /* 0x00000007081472a5 */ /* 0x000fe4000f8e003f */
[----:B------:R-:W-:-:S02]  /*1a820*/  UIMAD UR13, UR9, UR7, URZ ;  /* 0x00000007090d72a4 */ /* 0x000fc4000f8e023f */
[----:B------:R-:W-:Y:S01]  /*1a830*/  ULOP3.LUT UR24, UR40, 0x2, URZ, 0xfc, !UPT ;  /* 0x0000000228187892 */ /* 0x000fe2000f8efc3f */
[C---:B0-----:R-:W-:Y:S01]  /*1a840*/  LOP3.LUT P2, RZ, R4.reuse, 0x7f, RZ, 0xc0, !PT ;  /* 0x0000007f04ff7812 */ /* 0x041fe2000784c0ff */
[----:B------:R-:W-:Y:S01]  /*1a850*/  UIADD3 UR13, UR21, UR13, URZ ;  /* 0x0000000d150d7290 */ /* 0x000fe2000fffe03f */
[----:B------:R-:W-:Y:S01]  /*1a860*/  LOP3.LUT P0, RZ, R4, 0x1f, RZ, 0xc0, !PT ;  /* 0x0000001f04ff7812 */ /* 0x000fe2000780c0ff */
[----:B------:R-:W-:Y:S01]  /*1a870*/  UIADD3 UR25, UR18, 0x1, URZ ;  /* 0x0000000112197890 */ /* 0x000fe2000fffe03f */
[----:B------:R-:W-:Y:S02]  /*1a880*/  ULDC.64 UR22, c[0x0][0x198] ;  /* 0x0000660000167ab9 */ /* 0x000fe40000000a00 */
[----:B------:R-:W-:-:S13]  /*1a890*/  PLOP3.LUT P0, PT, P0, P2, PT, 0x8a, 0x0 ;  /* 0x000000000000781c */ /* 0x000fda0000705172 */
.L_x_556:
[----:B------:R-:W-:-:S03]  /*1a8a0*/  UMOV UR7, 0xffffffff ;  /* 0xffffffff00077882 */ /* 0x000fc60000000000 */
[----:B------:R-:W-:Y:S05]  /*1a8b0*/  BRA.DIV UR7, `(.L_x_545) ;  /* 0x0000000e07ec7947 */ /* 0x000fea000b800000 */
[----:B------:R-:W-:-:S13]  /*1a8c0*/  ELECT P6, URZ, PT ;  /* 0x00000000003f782f */ /* 0x000fda00038c0000 */
.L_x_568:
[----:B------:R-:W0:Y:S01]  /*1a8d0*/  LDC R4, c[0x0][0x28c] ;  /* 0x0000a300ff047b82 */ /* 0x000e220000000800 */
[----:B------:R-:W-:Y:S01]  /*1a8e0*/  BSSY B1, `(.L_x_546) ;  /* 0x0000035000017945 */ /* 0x000fe20003800000 */
[----:B0-----:R-:W-:-:S13]  /*1a8f0*/  ISETP.LT.OR P6, PT, R4, 0x1, !P6 ;  /* 0x000000010400780c */ /* 0x001fda00077c1670 */
[----:B------:R-:W-:Y:S05]  /*1a900*/  @P6 BRA `(.L_x_547) ;  /* 0x0000000000c86947 */ /* 0x000fea0003800000 */
[----:B------:R-:W-:Y:S01]  /*1a910*/  IMAD.SHL.U32 R11, R3, 0x100, RZ ;  /* 0x00000100030b7824 */ /* 0x000fe200078e00ff */
[----:B------:R-:W-:Y:S01]  /*1a920*/  SHF.L.U32 R2, R2, 0x8, RZ ;  /* 0x0000000802027819 */ /* 0x000fe200000006ff */
[----:B------:R-:W-:Y:S01]  /*1a930*/  IMAD.MOV.U32 R12, RZ, RZ, RZ ;  /* 0x000000ffff0c7224 */ /* 0x000fe200078e00ff */
[----:B------:R-:W-:Y:S01]  /*1a940*/  MOV R14, UR25 ;  /* 0x00000019000e7c02 */ /* 0x000fe20008000f00 */
[----:B------:R-:W-:Y:S02]  /*1a950*/  IMAD.MOV.U32 R3, RZ, RZ, R0 ;  /* 0x000000ffff037224 */ /* 0x000fe400078e0000 */
[----:B------:R-:W-:-:S07]  /*1a960*/  IMAD.MOV.U32 R4, RZ, RZ, R6 ;  /* 0x000000ffff047224 */ /* 0x000fce00078e0006 */
.L_x_551:
[----:B------:R-:W0:Y:S01]  /*1a970*/  S2R R10, SR_CgaCtaId ;  /* 0x00000000000a7919 */ /* 0x000e220000008800 */
[----:B------:R-:W-:Y:S01]  /*1a980*/  MOV R5, 0x400 ;  /* 0x0000040000057802 */ /* 0x000fe20000000f00 */
[----:B------:R-:W1:Y:S03]  /*1a990*/  @!P2 LDC R7, c[0x0][0x500] ;  /* 0x00014000ff07ab82 */ /* 0x000e660000000800 */
[----:B0-----:R-:W-:Y:S02]  /*1a9a0*/  LEA R13, R10, R5, 0x18 ;  /* 0x000000050a0d7211 */ /* 0x001fe400078ec0ff */
[----:B------:R-:W-:Y:S02]  /*1a9b0*/  SHF.L.U32 R5, R3, 0x1f, RZ ;  /* 0x0000001f03057819 */ /* 0x000fe400000006ff */
[----:B------:R-:W-:-:S04]  /*1a9c0*/  LEA R10, R4, R13, 0x3 ;  /* 0x0000000d040a7211 */ /* 0x000fc800078e18ff */
[----:B------:R-:W0:Y:S02]  /*1a9d0*/  SYNCS.PHASECHK.TRANS64.TRYWAIT P1, [R10+URZ+0x28], R5 ;  /* 0x000028050a0075a7 */ /* 0x000e24000802017f */
[----:B01----:R-:W-:Y:S05]  /*1a9e0*/  @!P1 BRA `(.L_x_548) ;  /* 0x0000000c00c09947 */ /* 0x003fea0003800000 */
.L_x_569:
[----:B------:R-:W-:Y:S01]  /*1a9f0*/  UPRMT UR7, UR24, 0x9910, URZ ;  /* 0x0000991018077896 */ /* 0x000fe2000800003f */
[----:B------:R1:W-:Y:S03]  /*1aa00*/  @!P2 SYNCS.ARRIVE.TRANS64 RZ, [R10+URZ], R7 ;  /* 0x000000070affa9a7 */ /* 0x0003e6000800003f */
[----:B------:R-:W-:-:S06]  /*1aa10*/  UISETP.NE.AND UP0, UPT, UR7, 0x2, UPT ;  /* 0x000000020700788c */ /* 0x000fcc000bf05270 */
[----:B------:R-:W-:-:S13]  /*1aa20*/  PLOP3.LUT P1, PT, PT, PT, UP0, 0x80, 0x0 ;  /* 0x000000000000781c */ /* 0x000fda0003f2f008 */
[----:B-1----:R-:W-:Y:S05]  /*1aa30*/  @P1 BRA `(.L_x_549) ;  /* 0x0000000000041947 */ /* 0x002fea0003800000 */
[----:B------:R-:W-:Y:S01]  /*1aa40*/  BPT.TRAP 0x1 ;  /* 0x000000040000795c */ /* 0x000fe20000300000 */
.L_x_549:
[----:B------:R-:W-:Y:S05]  /*1aa50*/  @P0 BRA `(.L_x_550) ;  /* 0x0000000000040947 */ /* 0x000fea0003800000 */
[----:B------:R-:W-:Y:S01]  /*1aa60*/  BPT.TRAP 0x1 ;  /* 0x000000040000795c */ /* 0x000fe20000300000 */
.L_x_550:
[----:B------:R-:W-:Y:S01]  /*1aa70*/  IMAD R13, R4, 0x8000, R13 ;  /* 0x00008000040d7824 */ /* 0x000fe200078e020d */
[----:B------:R-:W-:Y:S01]  /*1aa80*/  R2UR UR9, R10 ;  /* 0x000000000a0972ca */ /* 0x000fe200000e0000 */
[----:B------:R-:W-:Y:S01]  /*1aa90*/  UIADD3 UR14, UP0, UR22, 0xf0, URZ ;  /* 0x000000f0160e7890 */ /* 0x000fe2000ff1e03f */
[----:B------:R-:W-:Y:S01]  /*1aaa0*/  R2UR UR11, R11 ;  /* 0x000000000b0b72ca */ /* 0x000fe200000e0000 */
[----:B------:R-:W-:Y:S01]  /*1aab0*/  UIADD3 UR26, UP1, UR22, 0x1f0, URZ ;  /* 0x000001f0161a7890 */ /* 0x000fe2000ff3e03f */
[----:B------:R-:W-:Y:S01]  /*1aac0*/  R2UR UR7, R13 ;  /* 0x000000000d0772ca */ /* 0x000fe200000e0000 */
[----:B------:R-:W-:Y:S01]  /*1aad0*/  UIADD3.X UR15, URZ, UR23, URZ, UP0, !UPT ;  /* 0x000000173f0f7290 */ /* 0x000fe200087fe43f */
[----:B------:R-:W-:Y:S01]  /*1aae0*/  R2UR UR10, R12 ;  /* 0x000000000c0a72ca */ /* 0x000fe200000e0000 */
[----:B------:R-:W-:Y:S01]  /*1aaf0*/  VIADD R4, R4, 0x1 ;  /* 0x0000000104047836 */ /* 0x000fe20000000000 */
[----:B------:R-:W-:Y:S01]  /*1ab00*/  R2UR UR12, R9 ;  /* 0x00000000090c72ca */ /* 0x000fe200000e0000 */
[----:B------:R-:W-:Y:S01]  /*1ab10*/  UIADD3.X UR27, URZ, UR23, URZ, UP1, !UPT ;  /* 0x000000173f1b7290 */ /* 0x000fe20008ffe43f */
[----:B------:R-:W-:Y:S01]  /*1ab20*/  IADD3 R14, R14, -0x1, RZ ;  /* 0xffffffff0e0e7810 */ /* 0x000fe20007ffe0ff */
[----:B------:R-:W-:Y:S01]  /*1ab30*/  UMOV UR16, 0x0 ;  /* 0x0000000000107882 */ /* 0x000fe20000000000 */
[----:B------:R-:W-:Y:S01]  /*1ab40*/  R2UR UR19, R2 ;  /* 0x00000000021372ca */ /* 0x000fe200000e0000 */
[----:B------:R-:W-:Y:S01]  /*1ab50*/  UMOV UR17, 0x10000000 ;  /* 0x1000000000117882 */ /* 0x000fe20000000000 */
[----:B------:R-:W-:Y:S01]  /*1ab60*/  ISETP.GT.AND P3, PT, R14, 0x1, PT ;  /* 0x000000010e00780c */ /* 0x000fe20003f64270 */
[----:B------:R-:W-:Y:S01]  /*1ab70*/  VIADD R12, R12, 0x40 ;  /* 0x000000400c0c7836 */ /* 0x000fe20000000000 */
[----:B------:R-:W-:Y:S01]  /*1ab80*/  ISETP.NE.AND P1, PT, R4, 0x5, PT ;  /* 0x000000050400780c */ /* 0x000fe20003f25270 */
[----:B------:R-:W-:-:S02]  /*1ab90*/  UIADD3 UR8, UR7, 0x100, URZ ;  /* 0x0000010007087890 */ /* 0x000fc4000fffe03f */
[----:B------:R-:W-:Y:S01]  /*1aba0*/  UIADD3 UR7, UR7, 0x28100, URZ ;  /* 0x0002810007077890 */ /* 0x000fe2000fffe03f */
[----:B0-----:R-:W-:Y:S02]  /*1abb0*/  SEL R10, RZ, 0x1, P1 ;  /* 0x00000001ff0a7807 */ /* 0x001fe40000800000 */
[----:B------:R-:W-:Y:S02]  /*1abc0*/  SEL R4, R4, RZ, P1 ;  /* 0x000000ff04047207 */ /* 0x000fe40000800000 */
[----:B------:R-:W-:Y:S02]  /*1abd0*/  LOP3.LUT R3, R3, R10, RZ, 0x3c, !PT ;  /* 0x0000000a03037212 */ /* 0x000fe400078e3cff */
[----:B------:R0:W-:Y:S02]  /*1abe0*/  UTMALDG.3D [UR8], [UR14], desc[UR16] ;  /* 0x000010080e0075b4 */ /* 0x0001e40008011000 */
[----:B0-----:R-:W-:Y:S01]  /*1abf0*/  UMOV UR8, UR7 ;  /* 0x0000000700087c82 */ /* 0x001fe20008000000 */
[----:B------:R-:W-:-:S02]  /*1ac00*/  UMOV UR11, UR19 ;  /* 0x00000013000b7c82 */ /* 0x000fc40008000000 */
[----:B------:R0:W-:Y:S02]  /*1ac10*/  UTMALDG.3D [UR8], [UR26], desc[UR16] ;  /* 0x000010081a0075b4 */ /* 0x0001e40008011000 */
[----:B0-----:R-:W-:Y:S05]  /*1ac20*/  @P3 BRA `(.L_x_551) ;  /* 0xfffffffc00503947 */ /* 0x001fea000383ffff */
.L_x_547:
[----:B------:R-:W-:Y:S05]  /*1ac30*/  BSYNC B1 ;  /* 0x0000000000017941 */ /* 0x000fea0003800000 */
.L_x_546:
[----:B------:R-:W2:Y:S01]  /*1ac40*/  LDL.LU R15, [R1+0x200] ;  /* 0x00020000010f7983 */ /* 0x000ea20000300800 */
[----:B------:R-:W-:Y:S01]  /*1ac50*/  LOP3.LUT P1, RZ, R8, 0xff, RZ, 0xc0, !PT ;  /* 0x000000ff08ff7812 */ /* 0x000fe2000782c0ff */
[----:B------:R-:W-:Y:S01]  /*1ac60*/  VIADD R6, R6, UR18 ;  /* 0x0000001206067c36 */ /* 0x000fe20008000000 */
[----:B------:R-:W-:Y:S01]  /*1ac70*/  ULDC.64 UR8, c[0x0][0x650] ;  /* 0x0001940000087ab9 */ /* 0x000fe20000000a00 */
[----:B------:R-:W3:Y:S01]  /*1ac80*/  LDL.LU R13, [R1+0x204] ;  /* 0x00020400010d7983 */ /* 0x000ee20000300800 */
[----:B------:R-:W-:Y:S01]  /*1ac90*/  UISETP.GE.U32.AND UP0, UPT, UR18, 0x5, UPT ;  /* 0x000000051200788c */ /* 0x000fe2000bf06070 */
[----:B------:R-:W-:Y:S01]  /*1aca0*/  BSSY B1, `(.L_x_552) ;  /* 0x0000074000017945 */ /* 0x000fe20003800000 */
[----:B------:R-:W-:Y:S02]  /*1acb0*/  MOV R9, 0xffffffff ;  /* 0xffffffff00097802 */ /* 0x000fe40000000f00 */
[----:B------:R-:W-:Y:S02]  /*1acc0*/  PRMT R4, RZ, 0x7610, R4 ;  /* 0x00007610ff047816 */ /* 0x000fe40000000004 */
[----:B------:R-:W-:-:S02]  /*1acd0*/  PLOP3.LUT P3, PT, PT, PT, UP0, 0x80, 0x0 ;  /* 0x000000000000781c */ /* 0x000fc40003f6f008 */
[----:B------:R-:W-:Y:S01]  /*1ace0*/  PRMT R8, RZ, 0x7610, R8 ;  /* 0x00007610ff087816 */ /* 0x000fe20000000008 */
[----:B------:R-:W0:Y:S01]  /*1acf0*/  @P1 S2R R3, SR_CgaCtaId ;  /* 0x0000000000031919 */ /* 0x000e220000008800 */
[----:B------:R-:W-:-:S04]  /*1ad00*/  @P1 MOV R2, 0x400 ;  /* 0x0000040000021802 */ /* 0x000fc80000000f00 */
[----:B0-----:R-:W-:-:S04]  /*1ad10*/  @P1 LEA R2, R3, R2, 0x18 ;  /* 0x0000000203021211 */ /* 0x001fc800078ec0ff */
[----:B------:R0:W-:Y:S01]  /*1ad20*/  @P1 SYNCS.ARRIVE.TRANS64.A1T0 RZ, [R2+URZ+0x68], RZ ;  /* 0x000068ff02ff19a7 */ /* 0x0001e2000810003f */
[----:B------:R-:W-:Y:S02]  /*1ad30*/  ISETP.GT.U32.AND P1, PT, R6, 0x4, PT ;  /* 0x000000040600780c */ /* 0x000fe40003f24070 */
[----:B0-----:R-:W-:-:S04]  /*1ad40*/  MOV R2, UR18 ;  /* 0x0000001200027c02 */ /* 0x001fc80008000f00 */
[----:B------:R-:W-:Y:S01]  /*1ad50*/  ISETP.LT.U32.AND P1, PT, R2, 0x5, P1 ;  /* 0x000000050200780c */ /* 0x000fe20000f21070 */
[----:B------:R-:W-:-:S04]  /*1ad60*/  IMAD.WIDE.U32 R2, R6, -0x33333333, RZ ;  /* 0xcccccccd06027825 */ /* 0x000fc800078e00ff */
[----:B------:R-:W-:Y:S01]  /*1ad70*/  IMAD.MOV.U32 R2, RZ, RZ, -0x1 ;  /* 0xffffffffff027424 */ /* 0x000fe200078e00ff */
[----:B------:R-:W-:Y:S02]  /*1ad80*/  SHF.R.U32.HI R5, RZ, 0x2, R3 ;  /* 0x00000002ff057819 */ /* 0x000fe40000011603 */
[----:B------:R-:W-:-:S03]  /*1ad90*/  SEL R3, RZ, 0x1, !P1 ;  /* 0x00000001ff037807 */ /* 0x000fc60004800000 */
[----:B------:R-:W-:Y:S01]  /*1ada0*/  IMAD R6, R5, -0x5, R6 ;  /* 0xfffffffb05067824 */ /* 0x000fe200078e0206 */
[----:B------:R-:W-:Y:S01]  /*1adb0*/  LOP3.LUT R0, R0, R3, RZ, 0x3c, !PT ;  /* 0x0000000300007212 */ /* 0x000fe200078e3cff */
[----:B------:R-:W-:-:S03]  /*1adc0*/  IMAD.MOV.U32 R3, RZ, RZ, -0x1 ;  /* 0xffffffffff037424 */ /* 0x000fc600078e00ff */
[----:B------:R-:W-:Y:S02]  /*1add0*/  @P3 LOP3.LUT R0, R0, 0x1, R5, 0x78, !PT ;  /* 0x0000000100003812 */ /* 0x000fe400078e7805 */
[----:B---3--:R-:W-:-:S04]  /*1ade0*/  IADD3 R13, P1, R13, UR20, RZ ;  /* 0x000000140d0d7c10 */ /* 0x008fc8000ff3e0ff */
[----:B--2---:R-:W-:Y:S01]  /*1adf0*/  IADD3.X R15, R15, UR13, RZ, P1, !PT ;  /* 0x0000000d0f0f7c10 */ /* 0x004fe20008ffe4ff */
[----:B------:R0:W-:Y:S01]  /*1ae00*/  STL [R1+0x204], R13 ;  /* 0x0002040d01007387 */ /* 0x0001e20000100800 */
[----:B------:R-:W-:-:S03]  /*1ae10*/  ISETP.GE.U32.AND P1, PT, R13, UR8, PT ;  /* 0x000000080d007c0c */ /* 0x000fc6000bf26070 */
[----:B------:R0:W-:Y:S01]  /*1ae20*/  STL [R1+0x200], R15 ;  /* 0x0002000f01007387 */ /* 0x0001e20000100800 */
[----:B------:R-:W-:-:S13]  /*1ae30*/  ISETP.GE.U32.AND.EX P1, PT, R15, UR9, PT, P1 ;  /* 0x000000090f007c0c */ /* 0x000fda000bf26110 */
[----:B0-----:R-:W-:Y:S05]  /*1ae40*/  @P1 BRA `(.L_x_553) ;  /* 0x0000000400641947 */ /* 0x001fea0003800000 */
[----:B------:R-:W0:Y:S01]  /*1ae50*/  S2R R7, SR_CTAID.X ;  /* 0x0000000000077919 */ /* 0x000e220000002500 */
[----:B------:R-:W-:Y:S01]  /*1ae60*/  ULDC UR7, c[0x0][0x150] ;  /* 0x0000540000077ab9 */ /* 0x000fe20000000800 */
[----:B------:R-:W1:Y:S01]  /*1ae70*/  LDC R4, c[0x0][0x144] ;  /* 0x00005100ff047b82 */ /* 0x000e620000000800 */
[----:B------:R-:W-:Y:S01]  /*1ae80*/  UISETP.NE.AND UP0, UPT, UR45, URZ, UPT ;  /* 0x0000003f2d00728c */ /* 0x000fe2000bf05270 */
[----:B------:R-:W2:Y:S01]  /*1ae90*/  S2R R5, SR_CTAID.Y ;  /* 0x0000000000057919 */ /* 0x000ea20000002600 */
[----:B------:R-:W-:Y:S01]  /*1aea0*/  ULDC.64 UR8, c[0x0][0x628] ;  /* 0x00018a0000087ab9 */ /* 0x000fe20000000a00 */
[----:B------:R-:W-:-:S03]  /*1aeb0*/  ULDC UR10, c[0x0][0x630] ;  /* 0x00018c00000a7ab9 */ /* 0x000fc60000000800 */
[----:B------:R-:W-:Y:S01]  /*1aec0*/  PLOP3.LUT P1, PT, PT, PT, UP0, 0x80, 0x0 ;  /* 0x000000000000781c */ /* 0x000fe20003f2f008 */
[----:B------:R-:W3:Y:S01]  /*1aed0*/  LDC R10, c[0x0][0x148] ;  /* 0x00005200ff0a7b82 */ /* 0x000ee20000000800 */
[----:B0-----:R-:W-:Y:S02]  /*1aee0*/  I2FP.F32.U32 R2, R7 ;  /* 0x0000000700027245 */ /* 0x001fe40000201000 */
[----:B--2---:R-:W-:-:S03]  /*1aef0*/  I2FP.F32.U32 R3, R5 ;  /* 0x0000000500037245 */ /* 0x004fc60000201000 */
[----:B------:R-:W-:Y:S01]  /*1af00*/  FMUL R2, R2, UR7 ;  /* 0x0000000702027c20 */ /* 0x000fe20008400000 */
[----:B------:R-:W-:Y:S02]  /*1af10*/  ULDC UR7, c[0x0][0x154] ;  /* 0x0000550000077ab9 */ /* 0x000fe40000000800 */
[----:B------:R-:W-:-:S03]  /*1af20*/  FMUL R9, R3, UR7 ;  /* 0x0000000703097c20 */ /* 0x000fc60008400000 */
[----:B------:R-:W0:Y:S08]  /*1af30*/  F2I.U32.TRUNC.NTZ R2, R2 ;  /* 0x0000000200027305 */ /* 0x000e30000020f000 */
[----:B------:R-:W2:Y:S01]  /*1af40*/  F2I.U32.TRUNC.NTZ R9, R9 ;  /* 0x0000000900097305 */ /* 0x000ea2000020f000 */
[----:B0-----:R-:W-:Y:S01]  /*1af50*/  IMAD.MOV R3, RZ, RZ, -R2 ;  /* 0x000000ffff037224 */ /* 0x001fe200078e0a02 */
[----:B------:R-:W-:-:S03]  /*1af60*/  MOV R2, R13 ;  /* 0x0000000d00027202 */ /* 0x000fc60000000f00 */
[----:B-1----:R-:W-:Y:S02]  /*1af70*/  IMAD R7, R4, R3, R7 ;  /* 0x0000000304077224 */ /* 0x002fe400078e0207 */
[----:B--2---:R-:W-:-:S04]  /*1af80*/  IMAD.MOV R3, RZ, RZ, -R9 ;  /* 0x000000ffff037224 */ /* 0x004fc800078e0a09 */
[----:B---3--:R-:W-:Y:S01]  /*1af90*/  @P1 IMAD R7, R10, R3, R5 ;  /* 0x000000030a071224 */ /* 0x008fe200078e0205 */
[----:B------:R-:W-:Y:S01]  /*1afa0*/  ISETP.NE.U32.AND P1, PT, RZ, UR8, PT ;  /* 0x00000008ff007c0c */ /* 0x000fe2000bf25070 */
[----:B------:R-:W-:-:S03]  /*1afb0*/  IMAD.MOV.U32 R3, RZ, RZ, R15 ;  /* 0x000000ffff037224 */ /* 0x000fc600078e000f */
[----:B------:R-:W-:-:S13]  /*1afc0*/  ISETP.NE.AND.EX P1, PT, RZ, UR9, PT, P1 ;  /* 0x00000009ff007c0c */ /* 0x000fda000bf25310 */
[----:B------:R-:W-:Y:S05]  /*1afd0*/  @!P1 BRA `(.L_x_554) ;  /* 0x0000000000289947 */ /* 0x000fea0003800000 */
[----:B------:R-:W-:Y:S02]  /*1afe0*/  ULDC UR7, c[0x0][0x634] ;  /* 0x00018d0000077ab9 */ /* 0x000fe40000000800 */
[----:B------:R-:W-:-:S05]  /*1aff0*/  IADD3 R3, P1, R13, UR7, RZ ;  /* 0x000000070d037c10 */ /* 0x000fca000ff3e0ff */
[----:B------:R-:W-:-:S04]  /*1b000*/  IMAD.X R9, RZ, RZ, R15, P1 ;  /* 0x000000ffff097224 */ /* 0x000fc800008e060f */
[----:B------:R-:W-:-:S04]  /*1b010*/  IMAD.WIDE.U32 R4, R9, UR8, RZ ;  /* 0x0000000809047c25 */ /* 0x000fc8000f8e00ff */
[----:B------:R-:W-:-:S04]  /*1b020*/  IMAD.WIDE.U32 R4, P1, R3, UR9, R4 ;  /* 0x0000000903047c25 */ /* 0x000fc8000f820004 */
[----:B------:R-:W-:-:S04]  /*1b030*/  IMAD.WIDE.U32 R2, R3, UR8, RZ ;  /* 0x0000000803027c25 */ /* 0x000fc8000f8e00ff */
[----:B------:R-:W-:Y:S01]  /*1b040*/  IMAD.MOV.U32 R2, RZ, RZ, R5 ;  /* 0x000000ffff027224 */ /* 0x000fe200078e0005 */
[----:B------:R-:W-:Y:S02]  /*1b050*/  IADD3 RZ, P3, R3, R4, RZ ;  /* 0x0000000403ff7210 */ /* 0x000fe40007f7e0ff */
[----:B------:R-:W-:-:S03]  /*1b060*/  IADD3.X R3, RZ, RZ, RZ, P1, !PT ;  /* 0x000000ffff037210 */ /* 0x000fc60000ffe4ff */
[----:B------:R-:W-:-:S08]  /*1b070*/  IMAD.WIDE.U32.X R2, R9, UR9, R2, P3 ;  /* 0x0000000909027c25 */ /* 0x000fd000098e0402 */
.L_x_554:
[--C-:B------:R-:W-:Y:S01]  /*1b080*/  SHF.R.U64 R9, R2, UR10, R3.reuse ;  /* 0x0000000a02097c19 */ /* 0x100fe20008001203 */
[----:B------:R-:W-:Y:S01]  /*1b090*/  ULDC.64 UR8, c[0x0][0x620] ;  /* 0x0001880000087ab9 */ /* 0x000fe20000000a00 */
[----:B------:R-:W-:Y:S01]  /*1b0a0*/  SHF.R.U32.HI R2, RZ, UR10, R3 ;  /* 0x0000000aff027c19 */ /* 0x000fe20008011603 */
[----:B------:R-:W-:Y:S01]  /*1b0b0*/  IMAD.MOV.U32 R3, RZ, RZ, R15 ;  /* 0x000000ffff037224 */ /* 0x000fe200078e000f */
[----:B------:R-:W-:Y:S01]  /*1b0c0*/  IADD3 R11, P1, RZ, -R9, RZ ;  /* 0x80000009ff0b7210 */ /* 0x000fe20007f3e0ff */
[----:B------:R-:W-:-:S04]  /*1b0d0*/  ULDC UR7, c[0x0][0x618] ;  /* 0x0001860000077ab9 */ /* 0x000fc80000000800 */
[----:B------:R-:W-:-:S04]  /*1b0e0*/  IMAD.X R2, RZ, RZ, ~R2, P1 ;  /* 0x000000ffff027224 */ /* 0x000fc800008e0e02 */
[----:B------:R-:W-:-:S04]  /*1b0f0*/  IMAD R2, R2, UR8, RZ ;  /* 0x0000000802027c24 */ /* 0x000fc8000f8e02ff */
[----:B------:R-:W-:Y:S01]  /*1b100*/  IMAD R5, R11, UR9, R2 ;  /* 0x000000090b057c24 */ /* 0x000fe2000f8e0202 */
[----:B------:R-:W-:-:S05]  /*1b110*/  MOV R2, R13 ;  /* 0x0000000d00027202 */ /* 0x000fca0000000f00 */
[----:B------:R-:W-:Y:S01]  /*1b120*/  IMAD.WIDE.U32 R2, R11, UR8, R2 ;  /* 0x000000080b027c25 */ /* 0x000fe2000f8e0002 */
[----:B------:R-:W-:Y:S02]  /*1b130*/  ULDC.64 UR8, c[0x0][0x640] ;  /* 0x0001900000087ab9 */ /* 0x000fe40000000a00 */
[----:B------:R-:W-:Y:S01]  /*1b140*/  ISETP.NE.U32.AND P1, PT, RZ, UR8, PT ;  /* 0x00000008ff007c0c */ /* 0x000fe2000bf25070 */
[----:B------:R-:W-:-:S03]  /*1b150*/  IMAD.IADD R3, R3, 0x1, R5 ;  /* 0x0000000103037824 */ /* 0x000fc600078e0205 */
[----:B------:R-:W-:Y:S02]  /*1b160*/  ISETP.NE.AND.EX P1, PT, RZ, UR9, PT, P1 ;  /* 0x00000009ff007c0c */ /* 0x000fe4000bf25310 */
[--C-:B------:R-:W-:Y:S02]  /*1b170*/  SHF.R.U64 R10, R2, UR7, R3.reuse ;  /* 0x00000007020a7c19 */ /* 0x100fe40008001203 */
[----:B------:R-:W-:Y:S01]  /*1b180*/  SHF.R.U32.HI R3, RZ, UR7, R3 ;  /* 0x00000007ff037c19 */ /* 0x000fe20008011603 */
[----:B------:R-:W-:-:S03]  /*1b190*/  ULDC UR7, c[0x0][0x608] ;  /* 0x0001820000077ab9 */ /* 0x000fc60000000800 */
[--C-:B------:R-:W-:Y:S02]  /*1b1a0*/  SHF.R.U64 R12, R10, UR7, R3.reuse ;  /* 0x000000070a0c7c19 */ /* 0x100fe40008001203 */
[----:B------:R-:W-:Y:S01]  /*1b1b0*/  SHF.R.U32.HI R3, RZ, UR7, R3 ;  /* 0x00000007ff037c19 */ /* 0x000fe20008011603 */
[----:B------:R-:W-:-:S03]  /*1b1c0*/  ULDC UR7, c[0x0][0x658] ;  /* 0x0001960000077ab9 */ /* 0x000fc60000000800 */
[--C-:B------:R-:W-:Y:S02]  /*1b1d0*/  SHF.R.U32.HI R13, RZ, UR7, R3.reuse ;  /* 0x00000007ff0d7c19 */ /* 0x100fe40008011603 */
[----:B------:R-:W-:-:S03]  /*1b1e0*/  SHF.R.U64 R11, R12, UR7, R3 ;  /* 0x000000070c0b7c19 */ /* 0x000fc60008001203 */
[----:B------:R-:W-:Y:S01]  /*1b1f0*/  IMAD.MOV.U32 R3, RZ, RZ, R13 ;  /* 0x000000ffff037224 */ /* 0x000fe200078e000d */
[----:B------:R-:W-:Y:S01]  /*1b200*/  MOV R2, R11 ;  /* 0x0000000b00027202 */ /* 0x000fe20000000f00 */
[----:B------:R-:W-:Y:S06]  /*1b210*/  @!P1 BRA `(.L_x_555) ;  /* 0x0000000000289947 */ /* 0x000fec0003800000 */
        /* <DEDUP_REMOVED lines=10> */
.L_x_555:
[----:B------:R-:W-:Y:S01]  /*1b2c0*/  ULDC UR7, c[0x0][0x648] ;  /* 0x0001920000077ab9 */ /* 0x000fe20000000800 */
[----:B------:R-:W-:Y:S01]  /*1b2d0*/  LOP3.LUT R12, R12, UR6, RZ, 0xc0, !PT ;  /* 0x000000060c0c7c12 */ /* 0x000fe2000f8ec0ff */
[----:B------:R-:W-:Y:S01]  /*1b2e0*/  UISETP.NE.AND UP0, UPT, UR45, URZ, UPT ;  /* 0x0000003f2d00728c */ /* 0x000fe2000bf05270 */
[----:B------:R-:W-:Y:S01]  /*1b2f0*/  SHF.R.U64 R3, R2, UR7, R3 ;  /* 0x0000000702037c19 */ /* 0x000fe20008001203 */
[----:B------:R-:W-:Y:S01]  /*1b300*/  ULDC UR7, c[0x0][0x638] ;  /* 0x00018e0000077ab9 */ /* 0x000fe20000000800 */
[----:B------:R-:W-:-:S03]  /*1b310*/  LOP3.LUT R4, R10, UR4, RZ, 0xc0, !PT ;  /* 0x000000040a047c12 */ /* 0x000fc6000f8ec0ff */
[----:B------:R-:W-:Y:S01]  /*1b320*/  IMAD.MOV R2, RZ, RZ, -R3 ;  /* 0x000000ffff027224 */ /* 0x000fe200078e0a03 */
[----:B------:R-:W-:Y:S01]  /*1b330*/  PLOP3.LUT P1, PT, PT, PT, UP0, 0x40, 0x0 ;  /* 0x000000000000781c */ /* 0x000fe20003f2e808 */
[----:B------:R-:W-:Y:S01]  /*1b340*/  IMAD R12, R3, UR5, R12 ;  /* 0x00000005030c7c24 */ /* 0x000fe2000f8e020c */
[----:B------:R-:W-:Y:S01]  /*1b350*/  PLOP3.LUT P3, PT, PT, PT, UP0, 0x40, 0x0 ;  /* 0x000000000000781c */ /* 0x000fe20003f6e808 */
[----:B------:R-:W-:Y:S01]  /*1b360*/  IMAD R11, R2, UR7, R11 ;  /* 0x00000007020b7c24 */ /* 0x000fe2000f8e020b */
[----:B------:R-:W-:Y:S02]  /*1b370*/  ULDC UR7, c[0x0][0x610] ;  /* 0x0001840000077ab9 */ /* 0x000fe40000000800 */
[----:B------:R-:W-:Y:S01]  /*1b380*/  IMAD R7, R12, UR7, R7 ;  /* 0x000000070c077c24 */ /* 0x000fe2000f8e0207 */
[----:B------:R-:W-:Y:S02]  /*1b390*/  ULDC UR7, c[0x0][0x600] ;  /* 0x0001800000077ab9 */ /* 0x000fe40000000800 */
[----:B------:R-:W-:-:S05]  /*1b3a0*/  IMAD R4, R11, UR7, R4 ;  /* 0x000000070b047c24 */ /* 0x000fca000f8e0204 */
[----:B------:R-:W-:Y:S02]  /*1b3b0*/  SEL R2, R4, R7, P1 ;  /* 0x0000000704027207 */ /* 0x000fe40000800000 */
[----:B------:R-:W-:Y:S02]  /*1b3c0*/  SEL R3, R7, R4, P3 ;  /* 0x0000000407037207 */ /* 0x000fe40001800000 */
[----:B------:R-:W-:-:S07]  /*1b3d0*/  MOV R4, 0x1 ;  /* 0x0000000100047802 */ /* 0x000fce0000000f00 */
.L_x_553:
[----:B------:R-:W-:Y:S05]  /*1b3e0*/  BSYNC B1 ;  /* 0x0000000000017941 */ /* 0x000fea0003800000 */
.L_x_552:
[----:B------:R-:W-:-:S13]  /*1b3f0*/  LOP3.LUT P1, RZ, R4, 0xff, RZ, 0xc0, !PT ;  /* 0x000000ff04ff7812 */ /* 0x000fda000782c0ff */
[----:B------:R-:W-:Y:S05]  /*1b400*/  @P1 BRA `(.L_x_556) ;  /* 0xfffffff400241947 */ /* 0x000fea000383ffff */
[----:B------:R-:W-:Y:S05]  /*1b410*/  BSYNC B0 ;  /* 0x0000000000007941 */ /* 0x000fea0003800000 */
.L_x_544:
[----:B------:R-:W-:-:S03]  /*1b420*/  UMOV UR7, 0xffffffff ;  /* 0xffffffff00077882 */ /* 0x000fc60000000000 */
[----:B------:R-:W-:Y:S05]  /*1b430*/  BRA.DIV UR7, `(.L_x_557) ;  /* 0x0000000607407947 */ /* 0x000fea000b800000 */
[----:B------:R-:W-:-:S13]  /*1b440*/  ELECT P6, URZ, PT ;  /* 0x00000000003f782f */ /* 0x000fda00038c0000 */
.L_x_572:
[----:B------:R-:W-:Y:S04]  /*1b450*/  BSSY B0, `(.L_x_558) ;  /* 0x0000035000007945 */ /* 0x000fe80003800000 */
[----:B------:R-:W-:Y:S05]  /*1b460*/  @!P6 BRA `(.L_x_559) ;  /* 0x0000000000cce947 */ /* 0x000fea0003800000 */
[----:B------:R-:W-:-:S04]  /*1b470*/  ULOP3.LUT UR7, UR40, 0x2, URZ, 0xfc, !UPT ;  /* 0x0000000228077892 */ /* 0x000fc8000f8efc3f */
[----:B------:R-:W-:-:S06]  /*1b480*/  UISETP.NE.AND UP0, UPT, UR7, 0x3, UPT ;  /* 0x000000030700788c */ /* 0x000fcc000bf05270 */
[----:B------:R-:W-:-:S13]  /*1b490*/  PLOP3.LUT P0, PT, PT, PT, UP0, 0x80, 0x0 ;  /* 0x000000000000781c */ /* 0x000fda0003f0f008 */
[----:B------:R-:W-:Y:S05]  /*1b4a0*/  @!P0 BRA `(.L_x_560) ;  /* 0x0000000000048947 */ /* 0x000fea0003800000 */
[----:B------:R-:W-:Y:S01]  /*1b4b0*/  BPT.TRAP 0x1 ;  /* 0x000000040000795c */ /* 0x000fe20000300000 */
.L_x_560:
[----:B------:R-:W0:Y:S01]  /*1b4c0*/  S2R R3, SR_CgaCtaId ;  /* 0x0000000000037919 */ /* 0x000e220000008800 */
[----:B------:R-:W-:-:S04]  /*1b4d0*/  MOV R2, 0x400 ;  /* 0x0000040000027802 */ /* 0x000fc80000000f00 */
[----:B0-----:R-:W-:Y:S02]  /*1b4e0*/  LEA R3, R3, R2, 0x18 ;  /* 0x0000000203037211 */ /* 0x001fe400078ec0ff */
[----:B------:R-:W-:-:S03]  /*1b4f0*/  SHF.L.U32 R2, R0, 0x1f, RZ ;  /* 0x0000001f00027819 */ /* 0x000fc600000006ff */
[----:B------:R-:W-:-:S04]  /*1b500*/  VIADD R3, R3, 0x28 ;  /* 0x0000002803037836 */ /* 0x000fc80000000000 */
[----:B------:R-:W-:-:S04]  /*1b510*/  IMAD R5, R6, 0x8, R3 ;  /* 0x0000000806057824 */ /* 0x000fc800078e0203 */
[----:B------:R-:W0:Y:S02]  /*1b520*/  SYNCS.PHASECHK.TRANS64.TRYWAIT P0, [R5+URZ], R2 ;  /* 0x00000002050075a7 */ /* 0x000e24000800017f */
[----:B0-----:R-:W-:Y:S05]  /*1b530*/  @!P0 BRA `(.L_x_561) ;  /* 0x0000000400208947 */ /* 0x001fea0003800000 */
.L_x_573:
[----:B------:R-:W-:-:S04]  /*1b540*/  IADD3 R6, R6, 0x1, RZ ;  /* 0x0000000106067810 */ /* 0x000fc80007ffe0ff */
[----:B------:R-:W-:-:S04]  /*1b550*/  ISETP.NE.AND P0, PT, R6, 0x5, PT ;  /* 0x000000050600780c */ /* 0x000fc80003f05270 */
[----:B0-----:R-:W-:Y:S02]  /*1b560*/  SEL R5, RZ, 0x1, P0 ;  /* 0x00000001ff057807 */ /* 0x001fe40000000000 */
[----:B------:R-:W-:Y:S02]  /*1b570*/  SEL R6, R6, RZ, P0 ;  /* 0x000000ff06067207 */ /* 0x000fe40000000000 */
[----:B------:R-:W-:-:S03]  /*1b580*/  LOP3.LUT R5, R0, R5, RZ, 0x3c, !PT ;  /* 0x0000000500057212 */ /* 0x000fc600078e3cff */
[----:B------:R-:W-:Y:S01]  /*1b590*/  IMAD R7, R6, 0x8, R3 ;  /* 0x0000000806077824 */ /* 0x000fe200078e0203 */
[----:B------:R-:W-:-:S04]  /*1b5a0*/  SHF.L.U32 R0, R5, 0x1f, RZ ;  /* 0x0000001f05007819 */ /* 0x000fc800000006ff */
[----:B------:R-:W0:Y:S02]  /*1b5b0*/  SYNCS.PHASECHK.TRANS64.TRYWAIT P0, [R7+URZ], R0 ;  /* 0x00000000070075a7 */ /* 0x000e24000800017f */
[----:B0-----:R-:W-:Y:S05]  /*1b5c0*/  @!P0 BRA `(.L_x_562) ;  /* 0x0000000400108947 */ /* 0x001fea0003800000 */
.L_x_574:
[----:B0-----:R-:W-:-:S05]  /*1b5d0*/  VIADD R0, R6, 0x1 ;  /* 0x0000000106007836 */ /* 0x001fca0000000000 */
[----:B------:R-:W-:-:S04]  /*1b5e0*/  ISETP.NE.AND P0, PT, R0, 0x5, PT ;  /* 0x000000050000780c */ /* 0x000fc80003f05270 */
[----:B------:R-:W-:Y:S02]  /*1b5f0*/  SEL R2, RZ, 0x1, P0 ;  /* 0x00000001ff027807 */ /* 0x000fe40000000000 */
[----:B------:R-:W-:Y:S02]  /*1b600*/  SEL R4, R0, RZ, P0 ;  /* 0x000000ff00047207 */ /* 0x000fe40000000000 */
[----:B------:R-:W-:Y:S02]  /*1b610*/  LOP3.LUT R5, R5, R2, RZ, 0x3c, !PT ;  /* 0x0000000205057212 */ /* 0x000fe400078e3cff */
[----:B------:R-:W-:Y:S02]  /*1b620*/  LEA R7, R4, R3, 0x3 ;  /* 0x0000000304077211 */ /* 0x000fe400078e18ff */
[----:B------:R-:W-:-:S04]  /*1b630*/  SHF.L.U32 R0, R5, 0x1f, RZ ;  /* 0x0000001f05007819 */ /* 0x000fc800000006ff */
[----:B------:R-:W0:Y:S02]  /*1b640*/  SYNCS.PHASECHK.TRANS64.TRYWAIT P0, [R7+URZ], R0 ;  /* 0x00000000070075a7 */ /* 0x000e24000800017f */
[----:B0-----:R-:W-:Y:S05]  /*1b650*/  @!P0 BRA `(.L_x_563) ;  /* 0x0000000400008947 */ /* 0x001fea0003800000 */
.L_x_575:
[----:B0-----:R-:W-:-:S05]  /*1b660*/  VIADD R0, R4, 0x1 ;  /* 0x0000000104007836 */ /* 0x001fca0000000000 */
[----:B------:R-:W-:-:S04]  /*1b670*/  ISETP.NE.AND P0, PT, R0, 0x5, PT ;  /* 0x000000050000780c */ /* 0x000fc80003f05270 */
[----:B------:R-:W-:Y:S02]  /*1b680*/  SEL R2, RZ, 0x1, P0 ;  /* 0x00000001ff027807 */ /* 0x000fe40000000000 */
[----:B------:R-:W-:Y:S02]  /*1b690*/  SEL R4, R0, RZ, P0 ;  /* 0x000000ff00047207 */ /* 0x000fe40000000000 */
[----:B------:R-:W-:-:S03]  /*1b6a0*/  LOP3.LUT R5, R5, R2, RZ, 0x3c, !PT ;  /* 0x0000000205057212 */ /* 0x000fc600078e3cff */
[----:B------:R-:W-:Y:S01]  /*1b6b0*/  IMAD R7, R4, 0x8, R3 ;  /* 0x0000000804077824 */ /* 0x000fe200078e0203 */
[----:B------:R-:W-:-:S04]  /*1b6c0*/  SHF.L.U32 R0, R5, 0x1f, RZ ;  /* 0x0000001f05007819 */ /* 0x000fc800000006ff */
[----:B------:R-:W0:Y:S02]  /*1b6d0*/  SYNCS.PHASECHK.TRANS64.TRYWAIT P0, [R7+URZ], R0 ;  /* 0x00000000070075a7 */ /* 0x000e24000800017f */
[----:B0-----:R-:W-:Y:S05]  /*1b6e0*/  @!P0 BRA `(.L_x_564) ;  /* 0x0000000000f08947 */ /* 0x001fea0003800000 */
.L_x_576:
[----:B0-----:R-:W-:-:S04]  /*1b6f0*/  IADD3 R0, R4, 0x1, RZ ;  /* 0x0000000104007810 */ /* 0x001fc80007ffe0ff */
[----:B------:R-:W-:-:S04]  /*1b700*/  ISETP.NE.AND P0, PT, R0, 0x5, PT ;  /* 0x000000050000780c */ /* 0x000fc80003f05270 */
[----:B------:R-:W-:Y:S02]  /*1b710*/  SEL R2, RZ, 0x1, P0 ;  /* 0x00000001ff027807 */ /* 0x000fe40000000000 */
[----:B------:R-:W-:Y:S02]  /*1b720*/  SEL R0, R0, RZ, P0 ;  /* 0x000000ff00007207 */ /* 0x000fe40000000000 */
[----:B------:R-:W-:-:S03]  /*1b730*/  LOP3.LUT R2, R5, R2, RZ, 0x3c, !PT ;  /* 0x0000000205027212 */ /* 0x000fc600078e3cff */
[----:B------:R-:W-:Y:S01]  /*1b740*/  IMAD R3, R0, 0x8, R3 ;  /* 0x0000000800037824 */ /* 0x000fe200078e0203 */
[----:B------:R-:W-:-:S07]  /*1b750*/  SHF.L.U32 R0, R2, 0x1f, RZ ;  /* 0x0000001f02007819 */ /* 0x000fce00000006ff */
.L_x_565:
[----:B0-----:R0:W1:Y:S02]  /*1b760*/  SYNCS.PHASECHK.TRANS64.TRYWAIT P0, [R3+URZ], R0 ;  /* 0x00000000030075a7 */ /* 0x001064000800017f */
[----:B-1----:R-:W-:Y:S05]  /*1b770*/  @!P0 NANOSLEEP.SYNCS 0x989680 ;  /* 0x009896800000895d */ /* 0x002fea0003900000 */
[----:B------:R-:W1:Y:S02]  /*1b780*/  @!P0 SYNCS.PHASECHK.TRANS64 P0, [R3+URZ], R0 ;  /* 0x00000000030085a7 */ /* 0x000e64000800007f */
[----:B-1----:R-:W-:Y:S05]  /*1b790*/  @!P0 BRA `(.L_x_565) ;  /* 0xfffffffc00f08947 */ /* 0x002fea000383ffff */
.L_x_559:
[----:B------:R-:W-:Y:S05]  /*1b7a0*/  BSYNC B0 ;  /* 0x0000000000007941 */ /* 0x000fea0003800000 */
.L_x_558:
[----:B------:R-:W-:Y:S05]  /*1b7b0*/  EXIT ;  /* 0x000000000000794d */ /* 0x000fea0003800000 */
.L_x_17:
[----:B-1----:R1:W4:Y:S02]  /*1b7c0*/  SYNCS.PHASECHK.TRANS64.TRYWAIT P1, [R3+URZ], R0 ;  /* 0x00000000030075a7 */ /* 0x002324000802017f */
[----:B----4-:R-:W-:Y:S05]  /*1b7d0*/  @!P1 NANOSLEEP.SYNCS 0x989680 ;  /* 0x009896800000995d */ /* 0x010fea0003900000 */
[----:B------:R-:W4:Y:S02]  /*1b7e0*/  @!P1 SYNCS.PHASECHK.TRANS64 P1, [R3+URZ], R0 ;  /* 0x00000000030095a7 */ /* 0x000f24000802007f */
[----:B----4-:R-:W-:Y:S05]  /*1b7f0*/  @!P1 BRA `(.L_x_17) ;  /* 0xfffffffc00f09947 */ /* 0x010fea000383ffff */
[----:B------:R-:W-:Y:S05]  /*1b800*/  BRA `(.L_x_16) ;  /* 0xfffffe5c000c7947 */ /* 0x000fea000383ffff */
.L_x_22:
[----:B-1----:R-:W-:-:S04]  /*1b810*/  IMAD.U32 R5, RZ, RZ, UR8 ;  /* 0x00000008ff057e24 */ /* 0x002fc8000f8e00ff */
[----:B------:R1:W2:Y:S03]  /*1b820*/  SYNCS.PHASECHK.TRANS64.TRYWAIT P1, [R5+URZ], R4 ;  /* 0x00000004050075a7 */ /* 0x0002a6000802017f */
[----:B--2---:R-:W-:Y:S05]  /*1b830*/  @!P1 NANOSLEEP.SYNCS 0x989680 ;  /* 0x009896800000995d */ /* 0x004fea0003900000 */
[----:B------:R-:W2:Y:S02]  /*1b840*/  @!P1 SYNCS.PHASECHK.TRANS64 P1, [R5+URZ], R4 ;  /* 0x00000004050095a7 */ /* 0x000ea4000802007f */
[----:B--2---:R-:W-:Y:S05]  /*1b850*/  @!P1 BRA `(.L_x_22) ;  /* 0xfffffffc00ec9947 */ /* 0x004fea000383ffff */
[----:B------:R-:W-:Y:S05]  /*1b860*/  BRA `(.L_x_21) ;  /* 0xfffffe9000847947 */ /* 0x000fea000383ffff */
.L_x_545:
[----:B------:R-:W-:Y:S01]  /*1b870*/  BSSY B1, `(.L_x_566) ;  /* 0x0000006000017945 */ /* 0x000fe20003800000 */
[----:B------:R-:W-:-:S07]  /*1b880*/  MOV R15, 0xffffffff ;  /* 0xffffffff000f7802 */ /* 0x000fce0000000f00 */
[----:B------:R-:W-:Y:S05]  /*1b890*/  WARPSYNC.COLLECTIVE R15, `(.L_x_567) ;  /* 0x000000000f0c7348 */ /* 0x000fea0003c00000 */
[----:B------:R-:W-:Y:S02]  /*1b8a0*/  ELECT P6, UR62, PT ;  /* 0x00000000003e782f */ /* 0x000fe400038c0000 */
[----:B------:R-:W-:Y:S01]  /*1b8b0*/  MOV R14, UR62 ;  /* 0x0000003e000e7c02 */ /* 0x000fe20008000f00 */
[----:B------:R-:W-:Y:S10]  /*1b8c0*/  ENDCOLLECTIVE ;  /* 0x000000000000791b */ /* 0x000ff40003800000 */
.L_x_567:
[----:B------:R-:W-:Y:S05]  /*1b8d0*/  BSYNC B1 ;  /* 0x0000000000017941 */ /* 0x000fea0003800000 */
.L_x_566:
[----:B------:R-:W-:Y:S05]  /*1b8e0*/  BRA `(.L_x_568) ;  /* 0xffffffec00f87947 */ /* 0x000fea000383ffff */
.L_x_548:
[----:B0-----:R0:W1:Y:S02]  /*1b8f0*/  SYNCS.PHASECHK.TRANS64.TRYWAIT P1, [R10+URZ+0x28], R5 ;  /* 0x000028050a0075a7 */ /* 0x001064000802017f */
[----:B-1----:R-:W-:Y:S05]  /*1b900*/  @!P1 NANOSLEEP.SYNCS 0x989680 ;  /* 0x009896800000995d */ /* 0x002fea0003900000 */
[----:B------:R-:W1:Y:S02]  /*1b910*/  @!P1 SYNCS.PHASECHK.TRANS64 P1, [R10+URZ+0x28], R5 ;  /* 0x000028050a0095a7 */ /* 0x000e64000802007f */
[----:B-1----:R-:W-:Y:S05]  /*1b920*/  @!P1 BRA `(.L_x_548) ;  /* 0xfffffffc00f09947 */ /* 0x002fea000383ffff */
[----:B------:R-:W-:Y:S05]  /*1b930*/  BRA `(.L_x_569) ;  /* 0xfffffff0002c7947 */ /* 0x000fea000383ffff */
.L_x_557:
[----:B------:R-:W-:Y:S01]  /*1b940*/  BSSY B0, `(.L_x_570) ;  /* 0x0000006000007945 */ /* 0x000fe20003800000 */
[----:B------:R-:W-:-:S07]  /*1b950*/  IMAD.MOV.U32 R15, RZ, RZ, -0x1 ;  /* 0xffffffffff0f7424 */ /* 0x000fce00078e00ff */
[----:B------:R-:W-:Y:S05]  /*1b960*/  WARPSYNC.COLLECTIVE R15, `(.L_x_571) ;  /* 0x000000000f0c7348 */ /* 0x000fea0003c00000 */
[----:B------:R-:W-:Y:S02]  /*1b970*/  ELECT P6, UR62, PT ;  /* 0x00000000003e782f */ /* 0x000fe400038c0000 */
[----:B------:R-:W-:Y:S01]  /*1b980*/  MOV R14, UR62 ;  /* 0x0000003e000e7c02 */ /* 0x000fe20008000f00 */
[----:B------:R-:W-:Y:S10]  /*1b990*/  ENDCOLLECTIVE ;  /* 0x000000000000791b */ /* 0x000ff40003800000 */
.L_x_571:
[----:B------:R-:W-:Y:S05]  /*1b9a0*/  BSYNC B0 ;  /* 0x0000000000007941 */ /* 0x000fea0003800000 */
.L_x_570:
[----:B------:R-:W-:Y:S05]  /*1b9b0*/  BRA `(.L_x_572) ;  /* 0xfffffff800a47947 */ /* 0x000fea000383ffff */
.L_x_561:
[----:B0-----:R0:W1:Y:S02]  /*1b9c0*/  SYNCS.PHASECHK.TRANS64.TRYWAIT P0, [R5+URZ], R2 ;  /* 0x00000002050075a7 */ /* 0x001064000800017f */
[----:B-1----:R-:W-:Y:S05]  /*1b9d0*/  @!P0 NANOSLEEP.SYNCS 0x989680 ;  /* 0x009896800000895d */ /* 0x002fea0003900000 */
[----:B------:R-:W1:Y:S02]  /*1b9e0*/  @!P0 SYNCS.PHASECHK.TRANS64 P0, [R5+URZ], R2 ;  /* 0x00000002050085a7 */ /* 0x000e64000800007f */
[----:B-1----:R-:W-:Y:S05]  /*1b9f0*/  @!P0 BRA `(.L_x_561) ;  /* 0xfffffffc00f08947 */ /* 0x002fea000383ffff */
[----:B------:R-:W-:Y:S05]  /*1ba00*/  BRA `(.L_x_573) ;  /* 0xfffffff800cc7947 */ /* 0x000fea000383ffff */
.L_x_562:
[----:B0-----:R0:W1:Y:S02]  /*1ba10*/  SYNCS.PHASECHK.TRANS64.TRYWAIT P0, [R7+URZ], R0 ;  /* 0x00000000070075a7 */ /* 0x001064000800017f */
[----:B-1----:R-:W-:Y:S05]  /*1ba20*/  @!P0 NANOSLEEP.SYNCS 0x989680 ;  /* 0x009896800000895d */ /* 0x002fea0003900000 */
[----:B------:R-:W1:Y:S02]  /*1ba30*/  @!P0 SYNCS.PHASECHK.TRANS64 P0, [R7+URZ], R0 ;  /* 0x00000000070085a7 */ /* 0x000e64000800007f */
[----:B-1----:R-:W-:Y:S05]  /*1ba40*/  @!P0 BRA `(.L_x_562) ;  /* 0xfffffffc00f08947 */ /* 0x002fea000383ffff */
[----:B------:R-:W-:Y:S05]  /*1ba50*/  BRA `(.L_x_574) ;  /* 0xfffffff800dc7947 */ /* 0x000fea000383ffff */
.L_x_563:
[----:B0-----:R0:W1:Y:S02]  /*1ba60*/  SYNCS.PHASECHK.TRANS64.TRYWAIT P0, [R7+URZ], R0 ;  /* 0x00000000070075a7 */ /* 0x001064000800017f */
[----:B-1----:R-:W-:Y:S05]  /*1ba70*/  @!P0 NANOSLEEP.SYNCS 0x989680 ;  /* 0x009896800000895d */ /* 0x002fea0003900000 */
[----:B------:R-:W1:Y:S02]  /*1ba80*/  @!P0 SYNCS.PHASECHK.TRANS64 P0, [R7+URZ], R0 ;  /* 0x00000000070085a7 */ /* 0x000e64000800007f */
[----:B-1----:R-:W-:Y:S05]  /*1ba90*/  @!P0 BRA `(.L_x_563) ;  /* 0xfffffffc00f08947 */ /* 0x002fea000383ffff */
[----:B------:R-:W-:Y:S05]  /*1baa0*/  BRA `(.L_x_575) ;  /* 0xfffffff800ec7947 */ /* 0x000fea000383ffff */
.L_x_564:
[----:B0-----:R0:W1:Y:S02]  /*1bab0*/  SYNCS.PHASECHK.TRANS64.TRYWAIT P0, [R7+URZ], R0 ;  /* 0x00000000070075a7 */ /* 0x001064000800017f */
[----:B-1----:R-:W-:Y:S05]  /*1bac0*/  @!P0 NANOSLEEP.SYNCS 0x989680 ;  /* 0x009896800000895d */ /* 0x002fea0003900000 */
[----:B------:R-:W1:Y:S02]  /*1bad0*/  @!P0 SYNCS.PHASECHK.TRANS64 P0, [R7+URZ], R0 ;  /* 0x00000000070085a7 */ /* 0x000e64000800007f */
[----:B-1----:R-:W-:Y:S05]  /*1bae0*/  @!P0 BRA `(.L_x_564) ;  /* 0xfffffffc00f08947 */ /* 0x002fea000383ffff */
[----:B------:R-:W-:Y:S05]  /*1baf0*/  BRA `(.L_x_576) ;  /* 0xfffffff800fc7947 */ /* 0x000fea000383ffff */
.L_x_577:
[----:B------:R-:W-:-:S00]  /*1bb00*/  BRA `(.L_x_577) ;  /* 0xfffffffc00fc7947 */ /* 0x000fc0000383ffff */
[----:B------:R-:W-:-:S00]  /*1bb10*/  NOP ;  /* 0x0000000000007918 */ /* 0x000fc00000000000 */
        /* <DEDUP_REMOVED lines=14> */
.L_x_578:


//--------------------- .nv.global.init           --------------------------
	.section	.nv.global.init,"aw",@progbits
.nv.global.init:
	.type		$str$22,@object
	.size		$str$22,($str$23 - $str$22)
$str$22:
        /*0000*/ 	.byte	0x6b, 0x5f, 0x74, 0x69, 0x6c, 0x65, 0x5f, 0x63, 0x6f, 0x75, 0x6e, 0x74, 0x20, 0x3e, 0x3d, 0x20
        /*0010*/ 	.byte	0x31, 0x00
	.type		$str$23,@object
	.size		$str$23,(__unnamed_1 - $str$23)
$str$23:
        /*0012*/ 	.byte	0x2f, 0x74, 0x6d, 0x70, 0x2f, 0x63, 0x75, 0x74, 0x6c, 0x61, 0x73, 0x73, 0x5f, 0x73, 0x77, 0x65
        /*0022*/ 	.byte	0x65, 0x70, 0x5f, 0x73, 0x72, 0x63, 0x2f, 0x69, 0x6e, 0x63, 0x6c, 0x75, 0x64, 0x65, 0x2f, 0x63
        /*0032*/ 	.byte	0x75, 0x74, 0x6c, 0x61, 0x73, 0x73, 0x2f, 0x67, 0x65, 0x6d, 0x6d, 0x2f, 0x63, 0x6f, 0x6c, 0x6c
        /*0042*/ 	.byte	0x65, 0x63, 0x74, 0x69, 0x76, 0x65, 0x2f, 0x73, 0x6d, 0x39, 0x30, 0x5f, 0x6d, 0x6d, 0x61, 0x5f
        /*0052*/ 	.byte	0x74, 0x6d, 0x61, 0x5f, 0x67, 0x6d, 0x6d, 0x61, 0x5f, 0x73, 0x73, 0x5f, 0x77, 0x61, 0x72, 0x70
        /*0062*/ 	.byte	0x73, 0x70, 0x65, 0x63, 0x69, 0x61, 0x6c, 0x69, 0x7a, 0x65, 0x64, 0x2e, 0x68, 0x70, 0x70, 0x00
	.type		__unnamed_1,@object
	.size		__unnamed_1,(.L_0 - __unnamed_1)
__unnamed_1:
        /* <DEDUP_REMOVED lines=180> */
        /*0bb2*/ 	.byte	0x74, 0x65, 0x3a, 0x3a, 0x69, 0x64, 0x65, 0x6e, 0x74, 0x69, 0x74, 0x79, 0x5d, 0x00
.L_0:


//--------------------- .nv.shared._ZN7cutlass13device_kernelINS_4gemm6kernel13GemmUniversalIN4cute5tupleIJiiiiEEENS1_10collective13CollectiveMmaINS1_34MainloopSm90TmaGmmaWarpSpecializedILi5ENS5_IJNS4_1CILi1EEESB_SB_EEENS1_35KernelTmaWarpSpecializedCooperativeEEENS5_IJNSA_ILi256EEESF_NSA_ILi64EEEEEENS_6half_tENS5_IJlSB_lEEESI_SJ_NS4_8TiledMMAINS4_8MMA_AtomIJNS4_4SM904GMMA26MMA_64x256x16_F32F16F16_SSILNSN_5MajorE0ELSP_0ELNSN_7ScaleInE1ELSQ_1EEEEEENS4_6LayoutINS5_IJNSA_ILi2EEESB_SB_EEENS5_IJSB_NSA_ILi0EEESW_EEEEENS5_IJNS4_10UnderscoreESZ_SZ_EEEEENS4_13SM90_TMA_LOADENS4_14ComposedLayoutINS4_7SwizzleILi3ELi4ELi3EEENS4_18smem_ptr_flag_bitsILi16EEENST_INS5_IJNSA_ILi8EEESG_EEENS5_IJSG_SB_EEEEEEEvNS4_8identityES12_S1C_vS1D_EENS_8epilogue10collective6detail29Sm90TmaWarpSpecializedAdapterINS1G_15DefaultEpilogueISI_SJ_SJ_NS1F_6thread17LinearCombinationISI_Li1EffLNS1K_9ScaleType4KindE0ELNS_15FloatRoundStyleE2ESI_EENS1_15EpilogueDefaultEEEEEvvEEEEvNT_6ParamsE --------------------------
	.section	.nv.shared._ZN7cutlass13device_kernelINS_4gemm6kernel13GemmUniversalIN4cute5tupleIJiiiiEEENS1_10collective13CollectiveMmaINS1_34MainloopSm90TmaGmmaWarpSpecializedILi5ENS5_IJNS4_1CILi1EEESB_SB_EEENS1_35KernelTmaWarpSpecializedCooperativeEEENS5_IJNSA_ILi256EEESF_NSA_ILi64EEEEEENS_6half_tENS5_IJlSB_lEEESI_SJ_NS4_8TiledMMAINS4_8MMA_AtomIJNS4_4SM904GMMA26MMA_64x256x16_F32F16F16_SSILNSN_5MajorE0ELSP_0ELNSN_7ScaleInE1ELSQ_1EEEEEENS4_6LayoutINS5_IJNSA_ILi2EEESB_SB_EEENS5_IJSB_NSA_ILi0EEESW_EEEEENS5_IJNS4_10UnderscoreESZ_SZ_EEEEENS4_13SM90_TMA_LOADENS4_14ComposedLayoutINS4_7SwizzleILi3ELi4ELi3EEENS4_18smem_ptr_flag_bitsILi16EEENST_INS5_IJNSA_ILi8EEESG_EEENS5_IJSG_SB_EEEEEEEvNS4_8identityES12_S1C_vS1D_EENS_8epilogue10collective6detail29Sm90TmaWarpSpecializedAdapterINS1G_15DefaultEpilogueISI_SJ_SJ_NS1F_6thread17LinearCombinationISI_Li1EffLNS1K_9ScaleType4KindE0ELNS_15FloatRoundStyleE2ESI_EENS1_15EpilogueDefaultEEEEEvvEEEEvNT_6ParamsE,"aw",@nobits
	.sectionflags	@""
	.align	16
	.zero		1024


//--------------------- .nv.shared.reserved.0     --------------------------
	.section	.nv.shared.reserved.0,"aw",@nobits
	.weak		__nv_reservedSMEM_offset_0_alias
	.size		__nv_reservedSMEM_offset_0_alias, 0, 0
	.other		__nv_reservedSMEM_offset_0_alias,@"STO_CUDA_RESERVED_SHARED STV_DEFAULT"
__nv_reservedSMEM_offset_0_alias:
	.zero		0


//--------------------- .nv.global                --------------------------
	.section	.nv.global,"aw",@nobits
.nv.global:
	.type		_ZN39_INTERNAL_f3835827_4_k_cu_d67a7e1b_32694cute1_E,@object
	.size		_ZN39_INTERNAL_f3835827_4_k_cu_d67a7e1b_32694cute1_E,(_ZN39_INTERNAL_f3835827_4_k_cu_d67a7e1b_32694cuda3std3__45__cpo6cbeginE - _ZN39_INTERNAL_f3835827_4_k_cu_d67a7e1b_32694cute1_E)
_ZN39_INTERNAL_f3835827_4_k_cu_d67a7e1b_32694cute1_E:
	.zero		1
	.type		_ZN39_INTERNAL_f3835827_4_k_cu_d67a7e1b_32694cuda3std3__45__cpo6cbeginE,@object
	.size		_ZN39_INTERNAL_f3835827_4_k_cu_d67a7e1b_32694cuda3std3__45__cpo6cbeginE,(_ZN39_INTERNAL_f3835827_4_k_cu_d67a7e1b_32694cuda3std3__48in_placeE - _ZN39_INTERNAL_f3835827_4_k_cu_d67a7e1b_32694cuda3std3__45__cpo6cbeginE)
_ZN39_INTERNAL_f3835827_4_k_cu_d67a7e1b_32694cuda3std3__45__cpo6cbeginE:
	.zero		1
	.type		_ZN39_INTERNAL_f3835827_4_k_cu_d67a7e1b_32694cuda3std3__48in_placeE,@object
	.size		_ZN39_INTERNAL_f3835827_4_k_cu_d67a7e1b_32694cuda3std3__48in_placeE,(_ZN39_INTERNAL_f3835827_4_k_cu_d67a7e1b_32694cuda3std6ranges3__45__cpo9iter_moveE - _ZN39_INTERNAL_f3835827_4_k_cu_d67a7e1b_32694cuda3std3__48in_placeE)
_ZN39_INTERNAL_f3835827_4_k_cu_d67a7e1b_32694cuda3std3__48in_placeE:
	.zero		1
	.type		_ZN39_INTERNAL_f3835827_4_k_cu_d67a7e1b_32694cuda3std6ranges3__45__cpo9iter_moveE,@object
	.size		_ZN39_INTERNAL_f3835827_4_k_cu_d67a7e1b_32694cuda3std6ranges3__45__cpo9iter_moveE,(_ZN39_INTERNAL_f3835827_4_k_cu_d67a7e1b_32694cuda3std3__45__cpo5beginE - _ZN39_INTERNAL_f3835827_4_k_cu_d67a7e1b_32694cuda3std6ranges3__45__cpo9iter_moveE)
_ZN39_INTERNAL_f3835827_4_k_cu_d67a7e1b_32694cuda3std6ranges3__45__cpo9iter_moveE:
	.zero		1
	.type		_ZN39_INTERNAL_f3835827_4_k_cu_d67a7e1b_32694cuda3std3__45__cpo5beginE,@object
	.size		_ZN39_INTERNAL_f3835827_4_k_cu_d67a7e1b_32694cuda3std3__45__cpo5beginE,(_ZN39_INTERNAL_f3835827_4_k_cu_d67a7e1b_32694cuda3std3__441_GLOBAL__N__f3835827_4_k_cu_d67a7e1b_32696ignoreE - _ZN39_INTERNAL_f3835827_4_k_cu_d67a7e1b_32694cuda3std3__45__cpo5beginE)
_ZN39_INTERNAL_f3835827_4_k_cu_d67a7e1b_32694cuda3std3__45__cpo5beginE:
	.zero		1
	.type		_ZN39_INTERNAL_f3835827_4_k_cu_d67a7e1b_32694cuda3std3__441_GLOBAL__N__f3835827_4_k_cu_d67a7e1b_32696ignoreE,@object
	.size		_ZN39_INTERNAL_f3835827_4_k_cu_d67a7e1b_32694cuda3std3__441_GLOBAL__N__f3835827_4_k_cu_d67a7e1b_32696ignoreE,(_ZN39_INTERNAL_f3835827_4_k_cu_d67a7e1b_32694cute7productE - _ZN39_INTERNAL_f3835827_4_k_cu_d67a7e1b_32694cuda3std3__441_GLOBAL__N__f3835827_4_k_cu_d67a7e1b_32696ignoreE)
_ZN39_INTERNAL_f3835827_4_k_cu_d67a7e1b_32694cuda3std3__441_GLOBAL__N__f3835827_4_k_cu_d67a7e1b_32696ignoreE:
	.zero		1
	.type		_ZN39_INTERNAL_f3835827_4_k_cu_d67a7e1b_32694cute7productE,@object
	.size		_ZN39_INTERNAL_f3835827_4_k_cu_d67a7e1b_32694cute7productE,(_ZN39_INTERNAL_f3835827_4_k_cu_d67a7e1b_32694cuda3std3__45__cpo3endE - _ZN39_INTERNAL_f3835827_4_k_cu_d67a7e1b_32694cute7productE)
_ZN39_INTERNAL_f3835827_4_k_cu_d67a7e1b_32694cute7productE:
	.zero		1
	.type		_ZN39_INTERNAL_f3835827_4_k_cu_d67a7e1b_32694cuda3std3__45__cpo3endE,@object
	.size		_ZN39_INTERNAL_f3835827_4_k_cu_d67a7e1b_32694cuda3std3__45__cpo3endE,(_ZN39_INTERNAL_f3835827_4_k_cu_d67a7e1b_32694cuda3std3__419piecewise_constructE - _ZN39_INTERNAL_f3835827_4_k_cu_d67a7e1b_32694cuda3std3__45__cpo3endE)
_ZN39_INTERNAL_f3835827_4_k_cu_d67a7e1b_32694cuda3std3__45__cpo3endE:
	.zero		1
	.type		_ZN39_INTERNAL_f3835827_4_k_cu_d67a7e1b_32694cuda3std3__419piecewise_constructE,@object
	.size		_ZN39_INTERNAL_f3835827_4_k_cu_d67a7e1b_32694cuda3std3__419piecewise_constructE,(_ZN39_INTERNAL_f3835827_4_k_cu_d67a7e1b_32694cuda3std3__45__cpo4cendE - _ZN39_INTERNAL_f3835827_4_k_cu_d67a7e1b_32694cuda3std3__419piecewise_constructE)
_ZN39_INTERNAL_f3835827_4_k_cu_d67a7e1b_32694cuda3std3__419piecewise_constructE:
	.zero		1
	.type		_ZN39_INTERNAL_f3835827_4_k_cu_d67a7e1b_32694cuda3std3__45__cpo4cendE,@object
	.size		_ZN39_INTERNAL_f3835827_4_k_cu_d67a7e1b_32694cuda3std3__45__cpo4cendE,(_ZN39_INTERNAL_f3835827_4_k_cu_d67a7e1b_32694cuda3std6ranges3__45__cpo4swapE - _ZN39_INTERNAL_f3835827_4_k_cu_d67a7e1b_32694cuda3std3__45__cpo4cendE)
_ZN39_INTERNAL_f3835827_4_k_cu_d67a7e1b_32694cuda3std3__45__cpo4cendE:
	.zero		1
	.type		_ZN39_INTERNAL_f3835827_4_k_cu_d67a7e1b_32694cuda3std6ranges3__45__cpo4swapE,@object
	.size		_ZN39_INTERNAL_f3835827_4_k_cu_d67a7e1b_32694cuda3std6ranges3__45__cpo4swapE,(.L_8 - _ZN39_INTERNAL_f3835827_4_k_cu_d67a7e1b_32694cuda3std6ranges3__45__cpo4swapE)
_ZN39_INTERNAL_f3835827_4_k_cu_d67a7e1b_32694cuda3std6ranges3__45__cpo4swapE:
	.zero		1
.L_8:


//--------------------- .nv.constant0._ZN7cutlass13device_kernelINS_4gemm6kernel13GemmUniversalIN4cute5tupleIJiiiiEEENS1_10collective13CollectiveMmaINS1_34MainloopSm90TmaGmmaWarpSpecializedILi5ENS5_IJNS4_1CILi1EEESB_SB_EEENS1_35KernelTmaWarpSpecializedCooperativeEEENS5_IJNSA_ILi256EEESF_NSA_ILi64EEEEEENS_6half_tENS5_IJlSB_lEEESI_SJ_NS4_8TiledMMAINS4_8MMA_AtomIJNS4_4SM904GMMA26MMA_64x256x16_F32F16F16_SSILNSN_5MajorE0ELSP_0ELNSN_7ScaleInE1ELSQ_1EEEEEENS4_6LayoutINS5_IJNSA_ILi2EEESB_SB_EEENS5_IJSB_NSA_ILi0EEESW_EEEEENS5_IJNS4_10UnderscoreESZ_SZ_EEEEENS4_13SM90_TMA_LOADENS4_14ComposedLayoutINS4_7SwizzleILi3ELi4ELi3EEENS4_18smem_ptr_flag_bitsILi16EEENST_INS5_IJNSA_ILi8EEESG_EEENS5_IJSG_SB_EEEEEEEvNS4_8identityES12_S1C_vS1D_EENS_8epilogue10collective6detail29Sm90TmaWarpSpecializedAdapterINS1G_15DefaultEpilogueISI_SJ_SJ_NS1F_6thread17LinearCombinationISI_Li1EffLNS1K_9ScaleType4KindE0ELNS_15FloatRoundStyleE2ESI_EENS1_15EpilogueDefaultEEEEEvvEEEEvNT_6ParamsE --------------------------
	.section	.nv.constant0._ZN7cutlass13device_kernelINS_4gemm6kernel13GemmUniversalIN4cute5tupleIJiiiiEEENS1_10collective13CollectiveMmaINS1_34MainloopSm90TmaGmmaWarpSpecializedILi5ENS5_IJNS4_1CILi1EEESB_SB_EEENS1_35KernelTmaWarpSpecializedCooperativeEEENS5_IJNSA_ILi256EEESF_NSA_ILi64EEEEEENS_6half_tENS5_IJlSB_lEEESI_SJ_NS4_8TiledMMAINS4_8MMA_AtomIJNS4_4SM904GMMA26MMA_64x256x16_F32F16F16_SSILNSN_5MajorE0ELSP_0ELNSN_7ScaleInE1ELSQ_1EEEEEENS4_6LayoutINS5_IJNSA_ILi2EEESB_SB_EEENS5_IJSB_NSA_ILi0EEESW_EEEEENS5_IJNS4_10UnderscoreESZ_SZ_EEEEENS4_13SM90_TMA_LOADENS4_14ComposedLayoutINS4_7SwizzleILi3ELi4ELi3EEENS4_18smem_ptr_flag_bitsILi16EEENST_INS5_IJNSA_ILi8EEESG_EEENS5_IJSG_SB_EEEEEEEvNS4_8identityES12_S1C_vS1D_EENS_8epilogue10collective6detail29Sm90TmaWarpSpecializedAdapterINS1G_15DefaultEpilogueISI_SJ_SJ_NS1F_6thread17LinearCombinationISI_Li1EffLNS1K_9ScaleType4KindE0ELNS_15FloatRoundStyleE2ESI_EENS1_15EpilogueDefaultEEEEEvvEEEEvNT_6ParamsE,"a",@progbits
	.sectionflags	@""
	.align	4
.nv.constant0._ZN7cutlass13device_kernelINS_4gemm6kernel13GemmUniversalIN4cute5tupleIJiiiiEEENS1_10collective13CollectiveMmaINS1_34MainloopSm90TmaGmmaWarpSpecializedILi5ENS5_IJNS4_1CILi1EEESB_SB_EEENS1_35KernelTmaWarpSpecializedCooperativeEEENS5_IJNSA_ILi256EEESF_NSA_ILi64EEEEEENS_6half_tENS5_IJlSB_lEEESI_SJ_NS4_8TiledMMAINS4_8MMA_AtomIJNS4_4SM904GMMA26MMA_64x256x16_F32F16F16_SSILNSN_5MajorE0ELSP_0ELNSN_7ScaleInE1ELSQ_1EEEEEENS4_6LayoutINS5_IJNSA_ILi2EEESB_SB_EEENS5_IJSB_NSA_ILi0EEESW_EEEEENS5_IJNS4_10UnderscoreESZ_SZ_EEEEENS4_13SM90_TMA_LOADENS4_14ComposedLayoutINS4_7SwizzleILi3ELi4ELi3EEENS4_18smem_ptr_flag_bitsILi16EEENST_INS5_IJNSA_ILi8EEESG_EEENS5_IJSG_SB_EEEEEEEvNS4_8identityES12_S1C_vS1D_EENS_8epilogue10collective6detail29Sm90TmaWarpSpecializedAdapterINS1G_15DefaultEpilogueISI_SJ_SJ_NS1F_6thread17LinearCombinationISI_Li1EffLNS1K_9ScaleType4KindE0ELNS_15FloatRoundStyleE2ESI_EENS1_15EpilogueDefaultEEEEEvvEEEEvNT_6ParamsE:
	.zero		1664


//--------------------- SYMBOLS --------------------------

	.type		.nv.reservedSmem.offset0,@object
	.size		.nv.reservedSmem.offset0,0x4
	.type		__assertfail,@function
